def gluon_tcgen05(
    a_ptr,
    b_ptr,
    c_ptr,
    M,
    N,
    K,
    stride_am,
    stride_bk,
    stride_cm,
    BLOCK_M: gl.constexpr,
    BLOCK_N: gl.constexpr,
    BLOCK_K: gl.constexpr,
    DTYPE: gl.constexpr,
    A_LAYOUT: gl.constexpr,
    B_LAYOUT: gl.constexpr,
    C_LAYOUT: gl.constexpr,
    B_SHAPE: gl.constexpr,
    TMEM_LAYOUT: gl.constexpr,
    TMEM_REG: gl.constexpr,
    TRANS_B: gl.constexpr,
    NUM_BUFFERS: gl.constexpr,
):
    a_desc = tma.make_tensor_descriptor(
        a_ptr, [M, K], [stride_am, 1], [BLOCK_M, BLOCK_K], A_LAYOUT
    )
    b_desc = tma.make_tensor_descriptor(
        b_ptr,
        [N, K] if TRANS_B else [K, N],
        [stride_bk, 1],
        B_SHAPE,
        B_LAYOUT,
    )
    c_desc = tma.make_tensor_descriptor(
        c_ptr, [M, N], [stride_cm, 1], [BLOCK_M, BLOCK_N], C_LAYOUT
    )

    a_bufs = gl.allocate_shared_memory(
        DTYPE, [NUM_BUFFERS, BLOCK_M, BLOCK_K], A_LAYOUT
    )
    b_bufs = gl.allocate_shared_memory(DTYPE, [NUM_BUFFERS] + B_SHAPE, B_LAYOUT)

    pid_m = gl.program_id(0)
    pid_n = gl.program_id(1)
    off_m = pid_m * BLOCK_M
    off_n = pid_n * BLOCK_N

    tma_bars = gl.allocate_shared_memory(
        gl.int64, [NUM_BUFFERS, 1], mbarrier.MBarrierLayout()
    )
    mma_bars = gl.allocate_shared_memory(
        gl.int64, [NUM_BUFFERS, 1], mbarrier.MBarrierLayout()
    )
    for i in gl.static_range(NUM_BUFFERS):
        mbarrier.init(tma_bars.index(i), count=1)
        mbarrier.init(mma_bars.index(i), count=1)

    acc_tmem = allocate_tensor_memory(gl.float32, [BLOCK_M, BLOCK_N], TMEM_LAYOUT)
    idx = 0
    phase = 0
    use_acc = False
    for k in range(0, K, BLOCK_K):
        a = a_bufs.index(idx)
        b = b_bufs.index(idx)
        tma_bar = tma_bars.index(idx)
        mma_bar = mma_bars.index(idx)
        mbarrier.expect(
            tma_bar, a_desc.block_type.nbytes + b_desc.block_type.nbytes
        )
        tma.async_copy_global_to_shared(a_desc, [off_m, k], tma_bar, a)
        tma.async_copy_global_to_shared(
            b_desc, [off_n, k] if TRANS_B else [k, off_n], tma_bar, b
        )
        mbarrier.wait(tma_bar, phase=phase)

        if TRANS_B:
            b = b.permute((1, 0))
        tcgen05_mma(a, b, acc_tmem, use_acc=use_acc)
        tcgen05_commit(mma_bar)
        mbarrier.wait(mma_bar, phase=phase)
        use_acc = True

        idx += 1
        if idx == NUM_BUFFERS:
            idx = 0
            phase ^= 1

    for i in gl.static_range(NUM_BUFFERS):
        mbarrier.invalidate(tma_bars.index(i))
        mbarrier.invalidate(mma_bars.index(i))

    acc = acc_tmem.load(TMEM_REG)
    c_smem = gl.allocate_shared_memory(DTYPE, [BLOCK_M, BLOCK_N], C_LAYOUT)
    c_smem.store(acc.to(DTYPE))
    fence_async_shared()
    tma.async_copy_shared_to_global(c_desc, [off_m, off_n], c_smem)
    tma.store_wait(pendings=0)

# config = {"BLOCK_K": 64, "BLOCK_M": 64, "BLOCK_N": 64, "arch": "sm_100", "dtype": "bf16", "num_buffers": 1, "num_warps": 4, "trans_b": 1}
# arch = sm_100


// ===== COMPILED SASS (sm_100a) =====

	.target	sm_100a

	.elftype	@"ET_EXEC"


//--------------------- .note.nv.tkinfo           --------------------------
	.section	.note.nv.tkinfo,"",@"SHT_NOTE"
	.sectionflags	@"SHF_NOTE_NV_TKINFO"
	.tkinfo
        /*0018*/ 	.word	0x00000081
        /*0030*/ 	.string	""
        /*0030*/ 	.string	"ptxas-blackwell"
        /*0030*/ 	.string	"Cuda compilation tools, release 12.9, V12.9.86"
        /*0030*/ 	.string	"Build cuda_12.9.r12.9/compiler.36037853_0"
        /*0030*/ 	.string	"-v  -suppress-debug-info  -lineinfo  -arch sm_100a "



//--------------------- .note.nv.cuver            --------------------------
	.section	.note.nv.cuver,"",@"SHT_NOTE"
	.sectionflags	@"SHF_NOTE_NV_CUVER"
        /*0018*/ 	.short	0x0001
        /*001a*/ 	.short	0x0064
        /*001c*/ 	.short	0x0001
        /*001e*/ 	.short	0x0000
        /*0020*/ 	.short	0x0001
        /*0022*/ 	.short	0x0000


//--------------------- .nv.info                  --------------------------
	.section	.nv.info,"",@"SHT_CUDA_INFO"
	.align	4


	//----- nvinfo : EIATTR_REGCOUNT
	.align		4
        /*0000*/ 	.byte	0x04, 0x2f
        /*0002*/ 	.short	(.L_4 - .L_3)
	.align		4
.L_3:
        /*0004*/ 	.word	index@(gluon_tcgen05)
        /*0008*/ 	.word	0x00000027


	//----- nvinfo : EIATTR_FRAME_SIZE
	.align		4
.L_4:
        /*000c*/ 	.byte	0x04, 0x11
        /*000e*/ 	.short	(.L_6 - .L_5)
	.align		4
.L_5:
        /*0010*/ 	.word	index@($__internal_2_$__cuda_sm10x_tcgen05_guardrail_trap_unallocated_columns_being_dealloced)
        /*0014*/ 	.word	0x00000000


	//----- nvinfo : EIATTR_FRAME_SIZE
	.align		4
.L_6:
        /*0018*/ 	.byte	0x04, 0x11
        /*001a*/ 	.short	(.L_8 - .L_7)
	.align		4
.L_7:
        /*001c*/ 	.word	index@($__internal_1_$__cuda_sm10x_tcgen05_guardrail_trap_phase_invalid_during_alloc)
        /*0020*/ 	.word	0x00000000


	//----- nvinfo : EIATTR_FRAME_SIZE
	.align		4
.L_8:
        /*0024*/ 	.byte	0x04, 0x11
        /*0026*/ 	.short	(.L_10 - .L_9)
	.align		4
.L_9:
        /*0028*/ 	.word	index@($__internal_0_$__cuda_sm10x_tcgen05_guardrail_trap_col_being_dealloced_not_returned_by_alloc)
        /*002c*/ 	.word	0x00000000


	//----- nvinfo : EIATTR_FRAME_SIZE
	.align		4
.L_10:
        /*0030*/ 	.byte	0x04, 0x11
        /*0032*/ 	.short	(.L_12 - .L_11)
	.align		4
.L_11:
        /*0034*/ 	.word	index@(gluon_tcgen05)
        /*0038*/ 	.word	0x00000000


	//----- nvinfo : EIATTR_MIN_STACK_SIZE
	.align		4
.L_12:
        /*003c*/ 	.byte	0x04, 0x12
        /*003e*/ 	.short	(.L_14 - .L_13)
	.align		4
.L_13:
        /*0040*/ 	.word	index@(gluon_tcgen05)
        /*0044*/ 	.word	0x00000000
.L_14:


//--------------------- .nv.info.gluon_tcgen05    --------------------------
	.section	.nv.info.gluon_tcgen05,"",@"SHT_CUDA_INFO"
	.sectionflags	@""
	.align	4


	//----- nvinfo : EIATTR_CUDA_API_VERSION
	.align		4
        /*0000*/ 	.byte	0x04, 0x37
        /*0002*/ 	.short	(.L_16 - .L_15)
.L_15:
        /*0004*/ 	.word	0x00000081


	//----- nvinfo : EIATTR_KPARAM_INFO
	.align		4
.L_16:
        /*0008*/ 	.byte	0x04, 0x17
        /*000a*/ 	.short	(.L_18 - .L_17)
.L_17:
        /*000c*/ 	.word	0x00000000
        /*0010*/ 	.short	0x000a
        /*0012*/ 	.short	0x0048
        /*0014*/ 	.byte	0x00, 0xf4, 0x21, 0x00


	//----- nvinfo : EIATTR_KPARAM_INFO
	.align		4
.L_18:
        /*0018*/ 	.byte	0x04, 0x17
        /*001a*/ 	.short	(.L_20 - .L_19)
.L_19:
        /*001c*/ 	.word	0x00000000
        /*0020*/ 	.short	0x0009
        /*0022*/ 	.short	0x0040
        /*0024*/ 	.byte	0x00, 0xf4, 0x21, 0x00


	//----- nvinfo : EIATTR_KPARAM_INFO
	.align		4
.L_20:
        /*0028*/ 	.byte	0x04, 0x17
        /*002a*/ 	.short	(.L_22 - .L_21)
.L_21:
        /*002c*/ 	.word	0x00000000
        /*0030*/ 	.short	0x0008
        /*0032*/ 	.short	0x0038
        /*0034*/ 	.byte	0x00, 0xf0, 0x21, 0x00


	//----- nvinfo : EIATTR_KPARAM_INFO
	.align		4
.L_22:
        /*0038*/ 	.byte	0x04, 0x17
        /*003a*/ 	.short	(.L_24 - .L_23)
.L_23:
        /*003c*/ 	.word	0x00000000
        /*0040*/ 	.short	0x0007
        /*0042*/ 	.short	0x0030
        /*0044*/ 	.byte	0x00, 0xf0, 0x21, 0x00


	//----- nvinfo : EIATTR_KPARAM_INFO
	.align		4
.L_24:
        /*0048*/ 	.byte	0x04, 0x17
        /*004a*/ 	.short	(.L_26 - .L_25)
.L_25:
        /*004c*/ 	.word	0x00000000
        /*0050*/ 	.short	0x0006
        /*0052*/ 	.short	0x0028
        /*0054*/ 	.byte	0x00, 0xf0, 0x21, 0x00


	//----- nvinfo : EIATTR_KPARAM_INFO
	.align		4
.L_26:
        /*0058*/ 	.byte	0x04, 0x17
        /*005a*/ 	.short	(.L_28 - .L_27)
.L_27:
        /*005c*/ 	.word	0x00000000
        /*0060*/ 	.short	0x0005
        /*0062*/ 	.short	0x0020
        /*0064*/ 	.byte	0x00, 0xf0, 0x11, 0x00


	//----- nvinfo : EIATTR_KPARAM_INFO
	.align		4
.L_28:
        /*0068*/ 	.byte	0x04, 0x17
        /*006a*/ 	.short	(.L_30 - .L_29)
.L_29:
        /*006c*/ 	.word	0x00000000
        /*0070*/ 	.short	0x0004
        /*0072*/ 	.short	0x001c
        /*0074*/ 	.byte	0x00, 0xf0, 0x11, 0x00


	//----- nvinfo : EIATTR_KPARAM_INFO
	.align		4
.L_30:
        /*0078*/ 	.byte	0x04, 0x17
        /*007a*/ 	.short	(.L_32 - .L_31)
.L_31:
        /*007c*/ 	.word	0x00000000
        /*0080*/ 	.short	0x0003
        /*0082*/ 	.short	0x0018
        /*0084*/ 	.byte	0x00, 0xf0, 0x11, 0x00


	//----- nvinfo : EIATTR_KPARAM_INFO
	.align		4
.L_32:
        /*0088*/ 	.byte	0x04, 0x17
        /*008a*/ 	.short	(.L_34 - .L_33)
.L_33:
        /*008c*/ 	.word	0x00000000
        /*0090*/ 	.short	0x0002
        /*0092*/ 	.short	0x0010
        /*0094*/ 	.byte	0x00, 0xf4, 0x21, 0x00


	//----- nvinfo : EIATTR_KPARAM_INFO
	.align		4
.L_34:
        /*0098*/ 	.byte	0x04, 0x17
        /*009a*/ 	.short	(.L_36 - .L_35)
.L_35:
        /*009c*/ 	.word	0x00000000
        /*00a0*/ 	.short	0x0001
        /*00a2*/ 	.short	0x0008
        /*00a4*/ 	.byte	0x00, 0xf4, 0x21, 0x00


	//----- nvinfo : EIATTR_KPARAM_INFO
	.align		4
.L_36:
        /*00a8*/ 	.byte	0x04, 0x17
        /*00aa*/ 	.short	(.L_38 - .L_37)
.L_37:
        /*00ac*/ 	.word	0x00000000
        /*00b0*/ 	.short	0x0000
        /*00b2*/ 	.short	0x0000
        /*00b4*/ 	.byte	0x00, 0xf4, 0x21, 0x00


	//----- nvinfo : EIATTR_AT_ENTRY_FRAGMENTS
	.align		4
.L_38:
        /*00b8*/ 	.byte	0x04, 0x4f
        /*00ba*/ 	.short	(.L_40 - .L_39)


	//   ....[0]....
.L_39:
        /*00bc*/ 	.word	0x00000004


	//----- nvinfo : EIATTR_RESERVED_SMEM_USED
	.align		4
.L_40:
        /*00c0*/ 	.byte	0x01, 0x41
	.zero		2


	//----- nvinfo : EIATTR_SPARSE_MMA_MASK
	.align		4
        /*00c4*/ 	.byte	0x03, 0x50
        /*00c6*/ 	.short	0x0000


	//----- nvinfo : EIATTR_TCGEN05_1CTA_USED
	.align		4
        /*00c8*/ 	.byte	0x01, 0x51
	.zero		2


	//----- nvinfo : EIATTR_MAXREG_COUNT
	.align		4
        /*00cc*/ 	.byte	0x03, 0x1b
        /*00ce*/ 	.short	0x00ff


	//----- nvinfo : EIATTR_NUM_BARRIERS
	.align		4
        /*00d0*/ 	.byte	0x02, 0x4c
        /*00d2*/ 	.byte	0x01
	.zero		1


	//----- nvinfo : EIATTR_INT_WARP_WIDE_INSTR_OFFSETS
	.align		4
        /*00d4*/ 	.byte	0x04, 0x31
        /*00d6*/ 	.short	(.L_42 - .L_41)


	//   ....[0]....
.L_41:
        /*00d8*/ 	.word	0x00001760


	//   ....[1]....
        /*00dc*/ 	.word	0x00001780


	//   ....[2]....
        /*00e0*/ 	.word	0x00001800


	//   ....[3]....
        /*00e4*/ 	.word	0x00001920


	//   ....[4]....
        /*00e8*/ 	.word	0x00001930


	//   ....[5]....
        /*00ec*/ 	.word	0x00001940


	//   ....[6]....
        /*00f0*/ 	.word	0x00001950


	//   ....[7]....
        /*00f4*/ 	.word	0x00001c00


	//   ....[8]....
        /*00f8*/ 	.word	0x00001c10


	//   ....[9]....
        /*00fc*/ 	.word	0x00001d30


	//   ....[10]....
        /*0100*/ 	.word	0x00001d40


	//   ....[11]....
        /*0104*/ 	.word	0x00001d90


	//   ....[12]....
        /*0108*/ 	.word	0x00001dd0


	//   ....[13]....
        /*010c*/ 	.word	0x00001f60


	//   ....[14]....
        /*0110*/ 	.word	0x00001f70


	//   ....[15]....
        /*0114*/ 	.word	0x000021b0


	//   ....[16]....
        /*0118*/ 	.word	0x000021c0


	//   ....[17]....
        /*011c*/ 	.word	0x00002530


	//   ....[18]....
        /*0120*/ 	.word	0x00002580


	//----- nvinfo : EIATTR_COOP_GROUP_MASK_REGIDS
	.align		4
.L_42:
        /*0124*/ 	.byte	0x04, 0x29
        /*0126*/ 	.short	(.L_44 - .L_43)


	//   ....[0]....
.L_43:
        /*0128*/ 	.word	0xffffffff


	//   ....[1]....
        /*012c*/ 	.word	0xffffffff


	//   ....[2]....
        /*0130*/ 	.word	0xffffffff


	//   ....[3]....
        /*0134*/ 	.word	0xffffffff


	//   ....[4]....
        /*0138*/ 	.word	0xffffffff


	//   ....[5]....
        /*013c*/ 	.word	0xffffffff


	//   ....[6]....
        /*0140*/ 	.word	0xffffffff


	//   ....[7]....
        /*0144*/ 	.word	0xffffffff


	//   ....[8]....
        /*0148*/ 	.word	0xffffffff


	//   ....[9]....
        /*014c*/ 	.word	0xffffffff


	//----- nvinfo : EIATTR_COOP_GROUP_INSTR_OFFSETS
	.align		4
.L_44:
        /*0150*/ 	.byte	0x04, 0x28
        /*0152*/ 	.short	(.L_46 - .L_45)


	//   ....[0]....
.L_45:
        /*0154*/ 	.word	0x00000050


	//   ....[1]....
        /*0158*/ 	.word	0x00000310


	//   ....[2]....
        /*015c*/ 	.word	0x00000500


	//   ....[3]....
        /*0160*/ 	.word	0x000009a0


	//   ....[4]....
        /*0164*/ 	.word	0x00000ae0


	//   ....[5]....
        /*0168*/ 	.word	0x00000fe0


	//   ....[6]....
        /*016c*/ 	.word	0x00001120


	//   ....[7]....
        /*0170*/ 	.word	0x00001610


	//   ....[8]....
        /*0174*/ 	.word	0x000023c0


	//   ....[9]....
        /*0178*/ 	.word	0x00002630


	//----- nvinfo : EIATTR_VRC_CTA_INIT_COUNT
	.align		4
.L_46:
        /*017c*/ 	.byte	0x02, 0x4a
        /*017e*/ 	.byte	0x80
	.zero		1


	//----- nvinfo : EIATTR_MBARRIER_INSTR_OFFSETS
	.align		4
        /*0180*/ 	.byte	0x04, 0x39
        /*0182*/ 	.short	(.L_48 - .L_47)


	//   ....[0]....
.L_47:
        /*0184*/ 	.word	0x00001820
        /*0188*/ 	.word	0x000000ff
        /*018c*/ 	.word	0x00004000
        /*0190*/ 	.short	0x0100
        /*0192*/ 	.byte	0x08
	.zero		1


	//   ....[1]....
        /*0194*/ 	.word	0x00001830
        /*0198*/ 	.word	0x000000ff
        /*019c*/ 	.word	0x00004010
        /*01a0*/ 	.short	0x0100
        /*01a2*/ 	.byte	0x08
	.zero		1


	//   ....[2]....
        /*01a4*/ 	.word	0x00001ac0
        /*01a8*/ 	.word	0x000000ff
        /*01ac*/ 	.word	0x00004000
        /*01b0*/ 	.short	0x010a
        /*01b2*/ 	.byte	0x08
	.zero		1


	//   ....[3]....
        /*01b4*/ 	.word	0x00001c60
        /*01b8*/ 	.word	0x000000ff
        /*01bc*/ 	.word	0x00004010
        /*01c0*/ 	.short	0x010a
        /*01c2*/ 	.byte	0x08
	.zero		1


	//   ....[4]....
        /*01c4*/ 	.word	0x00001e40
        /*01c8*/ 	.word	0x000000ff
        /*01cc*/ 	.word	0x00004000
        /*01d0*/ 	.short	0x010a
        /*01d2*/ 	.byte	0x08
	.zero		1


	//   ....[5]....
        /*01d4*/ 	.word	0x00001fb0
        /*01d8*/ 	.word	0x000000ff
        /*01dc*/ 	.word	0x00004010
        /*01e0*/ 	.short	0x010a
        /*01e2*/ 	.byte	0x08
	.zero		1


	//   ....[6]....
        /*01e4*/ 	.word	0x00002050
        /*01e8*/ 	.word	0x000000ff
        /*01ec*/ 	.word	0x00004000
        /*01f0*/ 	.short	0x0108
        /*01f2*/ 	.byte	0x08
	.zero		1


	//   ....[7]....
        /*01f4*/ 	.word	0x00002060
        /*01f8*/ 	.word	0x000000ff
        /*01fc*/ 	.word	0x00004010
        /*0200*/ 	.short	0x0108
        /*0202*/ 	.byte	0x08
	.zero		1


	//   ....[8]....
        /*0204*/ 	.word	0x00002650
        /*0208*/ 	.word	0x000000ff
        /*020c*/ 	.word	0x00004000
        /*0210*/ 	.short	0x010a
        /*0212*/ 	.byte	0x08
	.zero		1


	//   ....[9]....
        /*0214*/ 	.word	0x00002680
        /*0218*/ 	.word	0x000000ff
        /*021c*/ 	.word	0x00004010
        /*0220*/ 	.short	0x010a
        /*0222*/ 	.byte	0x08
	.zero		1


	//   ....[10]....
        /*0224*/ 	.word	0x000026b0
        /*0228*/ 	.word	0x000000ff
        /*022c*/ 	.word	0x00004000
        /*0230*/ 	.short	0x010a
        /*0232*/ 	.byte	0x08
	.zero		1


	//   ....[11]....
        /*0234*/ 	.word	0x000026e0
        /*0238*/ 	.word	0x000000ff
        /*023c*/ 	.word	0x00004010
        /*0240*/ 	.short	0x010a
        /*0242*/ 	.byte	0x08
	.zero		1


	//----- nvinfo : EIATTR_NUM_MBARRIERS
	.align		4
.L_48:
        /*0244*/ 	.byte	0x03, 0x38
        /*0246*/ 	.short	0x0002


	//----- nvinfo : EIATTR_EXIT_INSTR_OFFSETS
	.align		4
        /*0248*/ 	.byte	0x04, 0x1c
        /*024a*/ 	.short	(.L_50 - .L_49)


	//   ....[0]....
.L_49:
        /*024c*/ 	.word	0x00002640


	//----- nvinfo : EIATTR_REQNTID
	.align		4
.L_50:
        /*0250*/ 	.byte	0x04, 0x10
        /*0252*/ 	.short	(.L_52 - .L_51)
.L_51:
        /*0254*/ 	.word	0x00000080
        /*0258*/ 	.word	0x00000001
        /*025c*/ 	.word	0x00000001


	//----- nvinfo : EIATTR_CRS_STACK_SIZE
	.align		4
.L_52:
        /*0260*/ 	.byte	0x04, 0x1e
        /*0262*/ 	.short	(.L_54 - .L_53)
.L_53:
        /*0264*/ 	.word	0x00000000


	//----- nvinfo : EIATTR_CBANK_PARAM_SIZE
	.align		4
.L_54:
        /*0268*/ 	.byte	0x03, 0x19
        /*026a*/ 	.short	0x0050


	//----- nvinfo : EIATTR_PARAM_CBANK
	.align		4
        /*026c*/ 	.byte	0x04, 0x0a
        /*026e*/ 	.short	(.L_56 - .L_55)
	.align		4
.L_55:
        /*0270*/ 	.word	index@(.nv.constant0.gluon_tcgen05)
        /*0274*/ 	.short	0x0380
        /*0276*/ 	.short	0x0050


	//----- nvinfo : EIATTR_SW_WAR
	.align		4
.L_56:
        /*0278*/ 	.byte	0x04, 0x36
        /*027a*/ 	.short	(.L_58 - .L_57)
.L_57:
        /*027c*/ 	.word	0x00000008
.L_58:


//--------------------- .nv.compat                --------------------------
	.section	.nv.compat,"",@"SHT_CUDA_COMPAT_INFO"
	.align	4
        /*0000*/ 	.byte	0x02, 0x02, 0x02, 0x00, 0x02, 0x05, 0x05, 0x00, 0x02, 0x03, 0x03, 0x00, 0x02, 0x06, 0x01, 0x00


//--------------------- .nv.callgraph             --------------------------
	.section	.nv.callgraph,"",@"SHT_CUDA_CALLGRAPH"
	.align	4
	.sectionentsize	8
	.align		4
        /*0000*/ 	.word	0x00000000
	.align		4
        /*0004*/ 	.word	0xffffffff
	.align		4
        /*0008*/ 	.word	0x00000000
	.align		4
        /*000c*/ 	.word	0xfffffffe
	.align		4
        /*0010*/ 	.word	0x00000000
	.align		4
        /*0014*/ 	.word	0xfffffffd
	.align		4
        /*0018*/ 	.word	0x00000000
	.align		4
        /*001c*/ 	.word	0xfffffffc


//--------------------- .text.gluon_tcgen05       --------------------------
	.section	.text.gluon_tcgen05,"ax",@progbits
	.align	128
        .global         gluon_tcgen05
        .type           gluon_tcgen05,@function
        .size           gluon_tcgen05,(.L_x_73 - gluon_tcgen05)
        .other          gluon_tcgen05,@"STO_CUDA_ENTRY STV_DEFAULT"
gluon_tcgen05:
.text.gluon_tcgen05:
[----:B------:R-:W1:Y:S01]  /*0000*/  LDC R1, c[0x0][0x37c] ;  /* 0x0000df00ff017b82 */ /* 0x000e620000000800 */
[----:B------:R-:W2:Y:S02]  /*0010*/  S2R R0, SR_TID.X ;  /* 0x0000000000007919 */ /* 0x000ea40000002100 */
[----:B--2---:R-:W-:-:S13]  /*0020*/  ISETP.GE.U32.AND P2, PT, R0, 0x20, PT ;  /* 0x000000200000780c */ /* 0x004fda0003f46070 */
[----:B------:R-:W-:Y:S05]  /*0030*/  @P2 BRA `(.L_x_0) ;  /* 0x0000000000b82947 */ /* 0x000fea0003800000 */
[----:B------:R-:W2:Y:S01]  /*0040*/  S2UR UR6, SR_CgaCtaId ;  /* 0x00000000000679c3 */ /* 0x000ea20000008800 */
[----:B------:R-:W-:Y:S01]  /*0050*/  NOP ;  /* 0x0000000000007918 */ /* 0x000fe20000000000 */
[----:B------:R-:W-:Y:S02]  /*0060*/  UMOV UR4, 0x40 ;  /* 0x0000004000047882 */ /* 0x000fe40000000000 */
[----:B--2---:R-:W-:-:S09]  /*0070*/  ULEA UR4, UR6, UR4, 0x18 ;  /* 0x0000000406047291 */ /* 0x004fd2000f8ec0ff */
[----:B------:R-:W2:Y:S01]  /*0080*/  LDS.U8 R2, [UR4] ;  /* 0x00000004ff027984 */ /* 0x000ea20008000000 */
[----:B------:R-:W-:Y:S02]  /*0090*/  UMOV UR4, 0x400 ;  /* 0x0000040000047882 */ /* 0x000fe40000000000 */
[----:B------:R-:W-:Y:S01]  /*00a0*/  ULEA UR4, UR6, UR4, 0x18 ;  /* 0x0000000406047291 */ /* 0x000fe2000f8ec0ff */
[----:B--2---:R-:W-:-:S13]  /*00b0*/  ISETP.NE.AND P0, PT, R2, RZ, PT ;  /* 0x000000ff0200720c */ /* 0x004fda0003f05270 */
[----:B------:R-:W-:Y:S05]  /*00c0*/  @P0 BRA `(.L_x_1) ;  /* 0x00000000007c0947 */ /* 0x000fea0003800000 */
[----:B------:R-:W-:-:S13]  /*00d0*/  ELECT P0, URZ, PT ;  /* 0x0000000000ff782f */ /* 0x000fda0003800000 */
[----:B------:R-:W-:Y:S05]  /*00e0*/  @!P0 BRA `(.L_x_2) ;  /* 0x0000000000848947 */ /* 0x000fea0003800000 */
[----:B------:R-:W-:Y:S01]  /*00f0*/  UMOV UR5, 0x2 ;  /* 0x0000000200057882 */ /* 0x000fe20000000000 */
[----:B------:R-:W-:Y:S02]  /*0100*/  IMAD.MOV.U32 R5, RZ, RZ, 0x1 ;  /* 0x00000001ff057424 */ /* 0x000fe400078e00ff */
[----:B------:R-:W-:Y:S02]  /*0110*/  IMAD.MOV.U32 R3, RZ, RZ, 0x3 ;  /* 0x00000003ff037424 */ /* 0x000fe400078e00ff */
[----:B------:R-:W-:Y:S04]  /*0120*/  DEPBAR.LE SB2, 0x36 ;  /* 0x0000ad800000791a */ /* 0x000fe80000000000 */
[----:B------:R-:W2:Y:S02]  /*0130*/  UTCATOMSWS.FIND_AND_SET.ALIGN UP0, UR5, UR5 ;  /* 0x00000005000575e3 */ /* 0x000ea40008000800 */
[----:B--2---:R-:W-:-:S04]  /*0140*/  PLOP3.LUT P0, PT, PT, PT, UP0, 0x80, 0x8 ;  /* 0x000000000008781c */ /* 0x004fc80003f0f008 */
[----:B------:R-:W-:-:S04]  /*0150*/  SEL R2, RZ, 0xffffffff, !P0 ;  /* 0xffffffffff027807 */ /* 0x000fc80004000000 */
[----:B------:R-:W-:Y:S01]  /*0160*/  ISETP.NE.AND P0, PT, R2, RZ, PT ;  /* 0x000000ff0200720c */ /* 0x000fe20003f05270 */
[----:B------:R-:W-:-:S12]  /*0170*/  IMAD.U32 R2, RZ, RZ, UR5 ;  /* 0x00000005ff027e24 */ /* 0x000fd8000f8e00ff */
[----:B------:R-:W-:Y:S05]  /*0180*/  @P0 BRA `(.L_x_3) ;  /* 0x0000000000240947 */ /* 0x000fea0003800000 */
.L_x_4:
[----:B------:R-:W-:Y:S05]  /*0190*/  NANOSLEEP 0x64 ;  /* 0x000000640000795d */ /* 0x000fea0003800000 */
[----:B------:R-:W-:-:S05]  /*01a0*/  UMOV UR5, 0x2 ;  /* 0x0000000200057882 */ /* 0x000fca0000000000 */
[----:B------:R-:W-:Y:S04]  /*01b0*/  DEPBAR.LE SB2, 0x36 ;  /* 0x0000ad800000791a */ /* 0x000fe80000000000 */
[----:B------:R-:W2:Y:S02]  /*01c0*/  UTCATOMSWS.FIND_AND_SET.ALIGN UP0, UR5, UR5 ;  /* 0x00000005000575e3 */ /* 0x000ea40008000800 */
[----:B--2---:R-:W-:-:S04]  /*01d0*/  PLOP3.LUT P0, PT, PT, PT, UP0, 0x80, 0x8 ;  /* 0x000000000008781c */ /* 0x004fc80003f0f008 */
[----:B------:R-:W-:-:S04]  /*01e0*/  SEL R2, RZ, 0xffffffff, !P0 ;  /* 0xffffffffff027807 */ /* 0x000fc80004000000 */
[----:B------:R-:W-:Y:S01]  /*01f0*/  ISETP.NE.AND P0, PT, R2, RZ, PT ;  /* 0x000000ff0200720c */ /* 0x000fe20003f05270 */
[----:B------:R-:W-:-:S12]  /*0200*/  IMAD.U32 R2, RZ, RZ, UR5 ;  /* 0x00000005ff027e24 */ /* 0x000fd8000f8e00ff */
[----:B------:R-:W-:Y:S05]  /*0210*/  @!P0 BRA `(.L_x_4) ;  /* 0xfffffffc00dc8947 */ /* 0x000fea000383ffff */
.L_x_3:
[C---:B------:R-:W-:Y:S01]  /*0220*/  VIADD R4, R2.reuse, 0x10 ;  /* 0x0000001002047836 */ /* 0x040fe20000000000 */
[----:B------:R-:W-:Y:S01]  /*0230*/  UMOV UR5, 0x50 ;  /* 0x0000005000057882 */ /* 0x000fe20000000000 */
[----:B------:R-:W-:Y:S01]  /*0240*/  SHF.L.U32 R3, R3, R2, RZ ;  /* 0x0000000203037219 */ /* 0x000fe200000006ff */
[----:B------:R-:W-:Y:S01]  /*0250*/  ULEA UR5, UR6, UR5, 0x18 ;  /* 0x0000000506057291 */ /* 0x000fe2000f8ec0ff */
[----:B------:R-:W-:Y:S01]  /*0260*/  IMAD.SHL.U32 R2, R2, 0x20, RZ ;  /* 0x0000002002027824 */ /* 0x000fe200078e00ff */
[----:B------:R-:W-:-:S04]  /*0270*/  SHF.L.U32 R4, R5, R4, RZ ;  /* 0x0000000405047219 */ /* 0x000fc800000006ff */
[----:B------:R-:W-:-:S05]  /*0280*/  LOP3.LUT R3, R4, R3, RZ, 0xfc, !PT ;  /* 0x0000000304037212 */ /* 0x000fca00078efcff */
[----:B------:R2:W-:Y:S04]  /*0290*/  ATOMS.OR RZ, [UR5], R3 ;  /* 0x00000003ffff798c */ /* 0x0005e8000b000005 */
[----:B------:R2:W-:Y:S01]  /*02a0*/  STS [UR4], R2 ;  /* 0x00000002ff007988 */ /* 0x0005e20008000804 */
[----:B------:R-:W-:Y:S05]  /*02b0*/  BRA `(.L_x_2) ;  /* 0x0000000000107947 */ /* 0x000fea0003800000 */
.L_x_1:
[----:B------:R-:W-:Y:S01]  /*02c0*/  IMAD.MOV.U32 R3, RZ, RZ, -0x1 ;  /* 0xffffffffff037424 */ /* 0x000fe200078e00ff */
[----:B------:R-:W-:-:S04]  /*02d0*/  MOV R2, 0x300 ;  /* 0x0000030000027802 */ /* 0x000fc80000000f00 */
[----:B------:R2:W-:Y:S03]  /*02e0*/  STS [UR4], R3 ;  /* 0x00000003ff007988 */ /* 0x0005e60008000804 */
[----:B-12---:R-:W-:Y:S05]  /*02f0*/  CALL.REL.NOINC `($__internal_1_$__cuda_sm10x_tcgen05_guardrail_trap_phase_invalid_during_alloc) ;  /* 0x0000002400107944 */ /* 0x006fea0003c00000 */
.L_x_2:
[----:B------:R-:W-:Y:S05]  /*0300*/  WARPSYNC.ALL ;  /* 0x0000000000007948 */ /* 0x000fea0003800000 */
[----:B------:R-:W-:Y:S01]  /*0310*/  NOP ;  /* 0x0000000000007918 */ /* 0x000fe20000000000 */
.L_x_0:
[----:B------:R-:W3:Y:S08]  /*0320*/  S2UR UR4, SR_CgaCtaId ;  /* 0x00000000000479c3 */ /* 0x000ef00000008800 */
[----:B------:R-:W-:Y:S01]  /*0330*/  BAR.SYNC.DEFER_BLOCKING 0x0 ;  /* 0x0000000000007b1d */ /* 0x000fe20000010000 */
[----:B------:R-:W-:-:S05]  /*0340*/  LOP3.LUT R36, R0, 0x7f, RZ, 0xc0, !PT ;  /* 0x0000007f00247812 */ /* 0x000fca00078ec0ff */
[----:B------:R-:W-:Y:S02]  /*0350*/  UMOV UR8, 0x400 ;  /* 0x0000040000087882 */ /* 0x000fe40000000000 */
[----:B--2---:R-:W2:Y:S08]  /*0360*/  LDC R3, c[0x0][0x398] ;  /* 0x0000e600ff037b82 */ /* 0x004eb00000000800 */
[----:B------:R-:W4:Y:S01]  /*0370*/  LDC R6, c[0x0][0x3a0] ;  /* 0x0000e800ff067b82 */ /* 0x000f220000000800 */
[----:B---3--:R-:W-:-:S07]  /*0380*/  ULEA UR8, UR4, UR8, 0x18 ;  /* 0x0000000804087291 */ /* 0x008fce000f8ec0ff */
[----:B------:R-:W3:Y:S02]  /*0390*/  S2UR UR9, SR_CTAID.Y ;  /* 0x00000000000979c3 */ /* 0x000ee40000002600 */
[----:B------:R-:W5:Y:S06]  /*03a0*/  LDS R4, [UR8] ;  /* 0x00000008ff047984 */ /* 0x000f6c0008000800 */
[----:B------:R-:W-:Y:S06]  /*03b0*/  BAR.SYNC.DEFER_BLOCKING 0x0 ;  /* 0x0000000000007b1d */ /* 0x000fec0000010000 */
[----:B------:R-:W-:Y:S05]  /*03c0*/  @P2 BRA `(.L_x_5) ;  /* 0x0000000000182947 */ /* 0x000fea0003800000 */
[----:B------:R-:W-:Y:S01]  /*03d0*/  ELECT P0, URZ, PT ;  /* 0x0000000000ff782f */ /* 0x000fe20003800000 */
[----:B------:R-:W-:Y:S01]  /*03e0*/  IMAD.MOV.U32 R2, RZ, RZ, 0x1 ;  /* 0x00000001ff027424 */ /* 0x000fe200078e00ff */
[----:B------:R-:W-:Y:S01]  /*03f0*/  UMOV UR5, 0x40 ;  /* 0x0000004000057882 */ /* 0x000fe20000000000 */
[----:B------:R-:W-:Y:S01]  /*0400*/  UVIRTCOUNT.DEALLOC.SMPOOL 0x80 ;  /* 0x000000800000784c */ /* 0x000fe20000000000 */
[----:B------:R-:W-:-:S09]  /*0410*/  ULEA UR5, UR4, UR5, 0x18 ;  /* 0x0000000504057291 */ /* 0x000fd2000f8ec0ff */
[----:B------:R5:W-:Y:S03]  /*0420*/  @P0 STS.U8 [UR5], R2 ;  /* 0x00000002ff000988 */ /* 0x000be60008000005 */
.L_x_5:
[----:B------:R-:W5:Y:S01]  /*0430*/  S2UR UR4, SR_CTAID.Z ;  /* 0x00000000000479c3 */ /* 0x000f620000002700 */
[----:B------:R-:W4:Y:S01]  /*0440*/  LDCU UR5, c[0x0][0x370] ;  /* 0x00006e00ff0577ac */ /* 0x000f220008000800 */
[C---:B------:R-:W-:Y:S01]  /*0450*/  ISETP.GE.U32.AND P0, PT, R36.reuse, 0x20, PT ;  /* 0x000000202400780c */ /* 0x040fe20003f06070 */
[----:B--2--5:R-:W-:Y:S01]  /*0460*/  VIADD R2, R3, 0xffffffff ;  /* 0xffffffff03027836 */ /* 0x024fe20000000000 */
[C---:B------:R-:W-:Y:S01]  /*0470*/  ISETP.NE.U32.AND P3, PT, R36.reuse, RZ, PT ;  /* 0x000000ff2400720c */ /* 0x040fe20003f65070 */
[----:B------:R-:W2:Y:S01]  /*0480*/  LDCU UR6, c[0x0][0x374] ;  /* 0x00006e80ff0677ac */ /* 0x000ea20008000800 */
[----:B------:R-:W-:Y:S01]  /*0490*/  LEA R10, R36, UR8, 0x2 ;  /* 0x00000008240a7c11 */ /* 0x000fe2000f8e10ff */
[----:B----4-:R-:W-:Y:S01]  /*04a0*/  VIADD R9, R6, 0xffffffff ;  /* 0xffffffff06097836 */ /* 0x010fe20000000000 */
[----:B------:R-:W4:Y:S01]  /*04b0*/  S2UR UR11, SR_CTAID.X ;  /* 0x00000000000b79c3 */ /* 0x000f220000002500 */
[----:B------:R-:W5:Y:S01]  /*04c0*/  LDCU.64 UR14, c[0x0][0x3c0] ;  /* 0x00007800ff0e77ac */ /* 0x000f620008000a00 */
[----:B------:R-:W-:Y:S01]  /*04d0*/  R2UR UR25, R4 ;  /* 0x00000000041972ca */ /* 0x000fe200000e0000 */
[----:B------:R-:W-:Y:S04]  /*04e0*/  BSSY.RECONVERGENT B0, `(.L_x_6) ;  /* 0x0000011000007945 */ /* 0x000fe80003800200 */
[----:B------:R3:W-:Y:S01]  /*04f0*/  @!P0 STS [R10], RZ ;  /* 0x000000ff0a008388 */ /* 0x0007e20000000800 */
[----:B------:R-:W-:-:S03]  /*0500*/  NOP ;  /* 0x0000000000007918 */ /* 0x000fc60000000000 */
[----:B------:R3:W-:Y:S02]  /*0510*/  @!P3 STS [UR8+0x24], R2 ;  /* 0x00002402ff00b988 */ /* 0x0007e40008000808 */
[----:B--23--:R-:W-:Y:S02]  /*0520*/  UIMAD UR4, UR4, UR6, UR9 ;  /* 0x00000006040472a4 */ /* 0x00cfe4000f8e0209 */
[----:B------:R2:W-:Y:S02]  /*0530*/  @!P3 STS [UR8+0x20], R9 ;  /* 0x00002009ff00b988 */ /* 0x0005e40008000808 */
[----:B----4-:R-:W-:-:S04]  /*0540*/  UIMAD UR4, UR4, UR5, UR11 ;  /* 0x00000005040472a4 */ /* 0x010fc8000f8e020b */
[----:B------:R-:W-:-:S04]  /*0550*/  UIMAD UR4, UR4, 0x180, URZ ;  /* 0x00000180040478a4 */ /* 0x000fc8000f8e02ff */
[----:B-----5:R-:W-:-:S04]  /*0560*/  UIADD3 UR6, UP0, UPT, UR4, UR14, URZ ;  /* 0x0000000e04067290 */ /* 0x020fc8000ff1e0ff */
[----:B------:R-:W-:Y:S01]  /*0570*/  ULEA.HI.X.SX32 UR7, UR4, UR15, 0x1, UP0 ;  /* 0x0000000f04077291 */ /* 0x000fe200080f0eff */
[----:B--2---:R-:W-:Y:S11]  /*0580*/  @P3 BRA `(.L_x_7) ;  /* 0x0000000000183947 */ /* 0x004ff60003800000 */
[----:B------:R-:W2:Y:S01]  /*0590*/  LDS R3, [UR8+0x8] ;  /* 0x00000808ff037984 */ /* 0x000ea20008000800 */
[----:B------:R-:W3:Y:S01]  /*05a0*/  LDC.64 R12, c[0x0][0x380] ;  /* 0x0000e000ff0c7b82 */ /* 0x000ee20000000a00 */
[----:B------:R-:W-:Y:S02]  /*05b0*/  IMAD.MOV.U32 R4, RZ, RZ, 0x70 ;  /* 0x00000070ff047424 */ /* 0x000fe400078e00ff */
[----:B---3--:R3:W-:Y:S03]  /*05c0*/  STS.64 [UR8], R12 ;  /* 0x0000000cff007988 */ /* 0x0087e60008000a08 */
[----:B--2---:R-:W-:-:S05]  /*05d0*/  LOP3.LUT R3, R3, 0x10, R4, 0xd8, !PT ;  /* 0x0000001003037812 */ /* 0x004fca00078ed804 */
[----:B------:R3:W-:Y:S02]  /*05e0*/  STS [UR8+0x8], R3 ;  /* 0x00000803ff007988 */ /* 0x0007e40008000808 */
.L_x_7:
[----:B------:R-:W-:Y:S05]  /*05f0*/  BSYNC.RECONVERGENT B0 ;  /* 0x0000000000007941 */ /* 0x000fea0003800200 */
.L_x_6:
[----:B------:R-:W-:Y:S04]  /*0600*/  BSSY.RECONVERGENT B0, `(.L_x_8) ;  /* 0x000000a000007945 */ /* 0x000fe80003800200 */
[----:B------:R-:W-:Y:S05]  /*0610*/  @P3 BRA `(.L_x_9) ;  /* 0x0000000000203947 */ /* 0x000fea0003800000 */
[----:B---3--:R-:W2:Y:S01]  /*0620*/  LDS R3, [UR8+0x34] ;  /* 0x00003408ff037984 */ /* 0x008ea20008000800 */
[----:B------:R-:W-:Y:S02]  /*0630*/  IMAD.MOV.U32 R4, RZ, RZ, 0x3f000000 ;  /* 0x3f000000ff047424 */ /* 0x000fe400078e00ff */
[----:B------:R-:W-:Y:S01]  /*0640*/  @!P3 IMAD.MOV.U32 R5, RZ, RZ, 0x3f ;  /* 0x0000003fff05b424 */ /* 0x000fe200078e00ff */
[----:B------:R-:W3:Y:S02]  /*0650*/  @!P3 LDS R8, [UR8+0x38] ;  /* 0x00003808ff08b984 */ /* 0x000ee40008000800 */
[----:B--2---:R-:W-:Y:S02]  /*0660*/  LOP3.LUT R3, R3, 0xff000000, R4, 0xb8, !PT ;  /* 0xff00000003037812 */ /* 0x004fe400078eb804 */
[----:B---3--:R-:W-:-:S03]  /*0670*/  @!P3 LOP3.LUT R4, R8, 0xff, R5, 0xb8, !PT ;  /* 0x000000ff0804b812 */ /* 0x008fc600078eb805 */
[----:B------:R2:W-:Y:S04]  /*0680*/  STS [UR8+0x34], R3 ;  /* 0x00003403ff007988 */ /* 0x0005e80008000808 */
[----:B------:R2:W-:Y:S02]  /*0690*/  @!P3 STS [UR8+0x38], R4 ;  /* 0x00003804ff00b988 */ /* 0x0005e40008000808 */
.L_x_9:
[----:B------:R-:W-:Y:S05]  /*06a0*/  BSYNC.RECONVERGENT B0 ;  /* 0x0000000000007941 */ /* 0x000fea0003800200 */
.L_x_8:
[----:B------:R-:W-:Y:S04]  /*06b0*/  BSSY.RECONVERGENT B0, `(.L_x_10) ;  /* 0x000000e000007945 */ /* 0x000fe80003800200 */
[----:B------:R-:W-:Y:S05]  /*06c0*/  @P3 BRA `(.L_x_11) ;  /* 0x0000000000303947 */ /* 0x000fea0003800000 */
[----:B--2---:R-:W2:Y:S01]  /*06d0*/  LDS R4, [UR8+0x34] ;  /* 0x00003408ff047984 */ /* 0x004ea20008000800 */
[----:B---3--:R-:W3:Y:S03]  /*06e0*/  LDC.64 R12, c[0x0][0x3a8] ;  /* 0x0000ea00ff0c7b82 */ /* 0x008ee60000000a00 */
[----:B------:R-:W4:Y:S01]  /*06f0*/  LDS R3, [UR8+0x1c] ;  /* 0x00001c08ff037984 */ /* 0x000f220008000800 */
[C---:B---3--:R-:W-:Y:S01]  /*0700*/  SHF.L.U64.HI R8, R12.reuse, 0x1, R13 ;  /* 0x000000010c087819 */ /* 0x048fe2000001020d */
[----:B------:R-:W-:-:S03]  /*0710*/  IMAD.SHL.U32 R5, R12, 0x2, RZ ;  /* 0x000000020c057824 */ /* 0x000fc600078e00ff */
[--C-:B------:R-:W-:Y:S02]  /*0720*/  SHF.R.U32.HI R12, RZ, 0x4, R8.reuse ;  /* 0x00000004ff0c7819 */ /* 0x100fe40000011608 */
[----:B------:R-:W-:-:S05]  /*0730*/  SHF.R.U64 R5, R5, 0x4, R8 ;  /* 0x0000000405057819 */ /* 0x000fca0000001208 */
[----:B------:R5:W-:Y:S01]  /*0740*/  STS [UR8+0xc], R5 ;  /* 0x00000c05ff007988 */ /* 0x000be20008000808 */
[----:B--2---:R-:W-:Y:S02]  /*0750*/  LOP3.LUT R4, R4, 0x7, RZ, 0xb8, !PT ;  /* 0x0000000704047812 */ /* 0x004fe400078eb8ff */
[----:B----4-:R-:W-:-:S03]  /*0760*/  LOP3.LUT R3, R3, 0xf, R12, 0xb8, !PT ;  /* 0x0000000f03037812 */ /* 0x010fc600078eb80c */
[----:B------:R5:W-:Y:S04]  /*0770*/  STS [UR8+0x34], R4 ;  /* 0x00003404ff007988 */ /* 0x000be80008000808 */
[----:B------:R5:W-:Y:S02]  /*0780*/  STS [UR8+0x1c], R3 ;  /* 0x00001c03ff007988 */ /* 0x000be40008000808 */
.L_x_11:
[----:B------:R-:W-:Y:S05]  /*0790*/  BSYNC.RECONVERGENT B0 ;  /* 0x0000000000007941 */ /* 0x000fea0003800200 */
.L_x_10:
[----:B------:R-:W-:Y:S04]  /*07a0*/  BSSY.RECONVERGENT B1, `(.L_x_12) ;  /* 0x000001a000017945 */ /* 0x000fe80003800200 */
[----:B------:R-:W-:Y:S04]  /*07b0*/  BSSY.RELIABLE B0, `(.L_x_13) ;  /* 0x0000015000007945 */ /* 0x000fe80003800100 */
[----:B------:R-:W-:Y:S05]  /*07c0*/  @P3 BRA `(.L_x_14) ;  /* 0x0000000000203947 */ /* 0x000fea0003800000 */
[----:B--23-5:R-:W2:Y:S02]  /*07d0*/  LDS R3, [UR8+0x34] ;  /* 0x00003408ff037984 */ /* 0x02cea40008000800 */
[----:B--2---:R-:W-:-:S05]  /*07e0*/  LOP3.LUT R3, R3, 0x38, RZ, 0xb8, !PT ;  /* 0x0000003803037812 */ /* 0x004fca00078eb8ff */
[----:B------:R2:W-:Y:S01]  /*07f0*/  STS [UR8+0x34], R3 ;  /* 0x00003403ff007988 */ /* 0x0005e20008000808 */
[----:B------:R-:W-:Y:S05]  /*0800*/  @P3 BRA `(.L_x_15) ;  /* 0x0000000000203947 */ /* 0x000fea0003800000 */
[----:B--2---:R-:W2:Y:S01]  /*0810*/  LDS R3, [UR8+0x8] ;  /* 0x00000808ff037984 */ /* 0x004ea20008000800 */
[----:B------:R-:W-:-:S05]  /*0820*/  IMAD.MOV.U32 R4, RZ, RZ, 0x780 ;  /* 0x00000780ff047424 */ /* 0x000fca00078e00ff */
[----:B--2---:R-:W-:-:S05]  /*0830*/  LOP3.LUT R3, R3, 0x500, R4, 0xd8, !PT ;  /* 0x0000050003037812 */ /* 0x004fca00078ed804 */
[----:B------:R4:W-:Y:S02]  /*0840*/  STS [UR8+0x8], R3 ;  /* 0x00000803ff007988 */ /* 0x0009e40008000808 */
.L_x_14:
[----:B------:R-:W-:Y:S05]  /*0850*/  @P3 BRA `(.L_x_16) ;  /* 0x0000000000283947 */ /* 0x000fea0003800000 */
[----:B--2345:R-:W2:Y:S02]  /*0860*/  LDS R3, [UR8+0x8] ;  /* 0x00000808ff037984 */ /* 0x03cea40008000800 */
[----:B--2---:R-:W-:-:S05]  /*0870*/  LOP3.LUT R3, R3, 0x1800, RZ, 0xb8, !PT ;  /* 0x0000180003037812 */ /* 0x004fca00078eb8ff */
[----:B------:R3:W-:Y:S02]  /*0880*/  STS [UR8+0x8], R3 ;  /* 0x00000803ff007988 */ /* 0x0007e40008000808 */
.L_x_15:
[----:B------:R-:W-:Y:S05]  /*0890*/  @P3 BREAK.RELIABLE B0 ;  /* 0x0000000000003942 */ /* 0x000fea0003800100 */
[----:B------:R-:W-:Y:S05]  /*08a0*/  @P3 BRA `(.L_x_17) ;  /* 0x0000000000243947 */ /* 0x000fea0003800000 */
[----:B------:R-:W4:Y:S01]  /*08b0*/  LDS R4, [UR8+0x8] ;  /* 0x00000808ff047984 */ /* 0x000f220008000800 */
[----:B--23--:R-:W-:-:S05]  /*08c0*/  IMAD.MOV.U32 R3, RZ, RZ, 0x6000 ;  /* 0x00006000ff037424 */ /* 0x00cfca00078e00ff */
[----:B----4-:R-:W-:-:S04]  /*08d0*/  LOP3.LUT R3, R4, 0x6000, R3, 0xd8, !PT ;  /* 0x0000600004037812 */ /* 0x010fc800078ed803 */
[----:B------:R-:W-:-:S05]  /*08e0*/  LOP3.LUT R3, R3, 0x400000, RZ, 0xb8, !PT ;  /* 0x0040000003037812 */ /* 0x000fca00078eb8ff */
[----:B------:R2:W-:Y:S02]  /*08f0*/  STS [UR8+0x8], R3 ;  /* 0x00000803ff007988 */ /* 0x0005e40008000808 */
.L_x_16:
[----:B------:R-:W-:Y:S05]  /*0900*/  BSYNC.RELIABLE B0 ;  /* 0x0000000000007941 */ /* 0x000fea0003800100 */
.L_x_13:
[----:B--2345:R-:W2:Y:S02]  /*0910*/  @!P3 LDS R3, [UR8+0x8] ;  /* 0x00000808ff03b984 */ /* 0x03cea40008000800 */
[----:B--2---:R-:W-:-:S05]  /*0920*/  @!P3 LOP3.LUT R3, R3, 0x8000, RZ, 0xb8, !PT ;  /* 0x000080000303b812 */ /* 0x004fca00078eb8ff */
[----:B------:R4:W-:Y:S02]  /*0930*/  @!P3 STS [UR8+0x8], R3 ;  /* 0x00000803ff00b988 */ /* 0x0009e40008000808 */
.L_x_17:
[----:B------:R-:W-:Y:S05]  /*0940*/  BSYNC.RECONVERGENT B1 ;  /* 0x0000000000017941 */ /* 0x000fea0003800200 */
.L_x_12:
[----:B------:R-:W-:Y:S05]  /*0950*/  WARPSYNC.ALL ;  /* 0x0000000000007948 */ /* 0x000fea0003800000 */
[----:B------:R-:W-:Y:S01]  /*0960*/  NOP ;  /* 0x0000000000007918 */ /* 0x000fe20000000000 */
[----:B------:R-:W-:Y:S05]  /*0970*/  @P0 BRA `(.L_x_18) ;  /* 0x0000000000300947 */ /* 0x000fea0003800000 */
[----:B--234-:R-:W2:Y:S01]  /*0980*/  S2R R3, SR_LANEID ;  /* 0x0000000000037919 */ /* 0x01cea20000000000 */
[----:B------:R-:W-:Y:S05]  /*0990*/  WARPSYNC.ALL ;  /* 0x0000000000007948 */ /* 0x000fea0003800000 */
[----:B------:R-:W-:Y:S01]  /*09a0*/  NOP ;  /* 0x0000000000007918 */ /* 0x000fe20000000000 */
[----:B--2---:R-:W-:-:S05]  /*09b0*/  IMAD.SHL.U32 R3, R3, 0x4, RZ ;  /* 0x0000000403037824 */ /* 0x004fca00078e00ff */
[----:B------:R-:W2:Y:S01]  /*09c0*/  LDS R7, [R3+UR8] ;  /* 0x0000000803077984 */ /* 0x000ea20008000800 */
[----:B------:R-:W-:-:S05]  /*09d0*/  IADD3 R4, P1, PT, R3, UR6, RZ ;  /* 0x0000000603047c10 */ /* 0x000fca000ff3e0ff */
[----:B------:R-:W-:-:S05]  /*09e0*/  IMAD.X R5, RZ, RZ, UR7, P1 ;  /* 0x00000007ff057e24 */ /* 0x000fca00088e06ff */
[----:B--2---:R5:W2:Y:S01]  /*09f0*/  ATOMG.E.EXCH.STRONG.GPU PT, RZ, [R4], R7 ;  /* 0x0000000704ff73a8 */ /* 0x004aa200041ee100 */
[----:B------:R-:W-:-:S04]  /*0a00*/  DEPBAR {5,4,3,2,1,0} ;  /* 0x0000003f0000791a */ /* 0x000fc80000000000 */
[----:B------:R-:W3:Y:S02]  /*0a10*/  CCTL.E.C.LDCU.IV.DEEP [UR6] ;  /* 0x0000000006007540 */ /* 0x000ee40009c08000 */
[----:B---3--:R5:W-:Y:S01]  /*0a20*/  UTMACCTL.IV [UR6] ;  /* 0x00000000060079b9 */ /* 0x008be20008000000 */
[----:B------:R-:W-:Y:S01]  /*0a30*/  NOP ;  /* 0x0000000000007918 */ /* 0x000fe20000000000 */
.L_x_18:
[----:B------:R-:W-:Y:S05]  /*0a40*/  @P0 BRA `(.L_x_19) ;  /* 0x00000000000c0947 */ /* 0x000fea0003800000 */
[----:B------:R0:W-:Y:S01]  /*0a50*/  UTMACMDFLUSH ;  /* 0x00000000000079b7 */ /* 0x0001e20000000000 */
[----:B------:R-:W-:Y:S05]  /*0a60*/  @P0 BRA `(.L_x_19) ;  /* 0x0000000000040947 */ /* 0x000fea0003800000 */
[----:B------:R-:W-:-:S04]  /*0a70*/  DEPBAR.LE SB0, 0x0 ;  /* 0x000080000000791a */ /* 0x000fc80000000000 */
.L_x_19:
[----:B------:R-:W-:Y:S05]  /*0a80*/  WARPSYNC.ALL ;  /* 0x0000000000007948 */ /* 0x000fea0003800000 */
[----:B------:R-:W-:Y:S01]  /*0a90*/  NOP ;  /* 0x0000000000007918 */ /* 0x000fe20000000000 */
[----:B--2---:R-:W-:Y:S06]  /*0aa0*/  BAR.SYNC.DEFER_BLOCKING 0x0 ;  /* 0x0000000000007b1d */ /* 0x004fec0000010000 */
[----:B------:R-:W-:Y:S02]  /*0ab0*/  BSSY.RECONVERGENT B1, `(.L_x_20) ;  /* 0x000000b000017945 */ /* 0x000fe40003800200 */
[----:B------:R-:W-:Y:S06]  /*0ac0*/  BAR.SYNC.DEFER_BLOCKING 0x0 ;  /* 0x0000000000007b1d */ /* 0x000fec0000010000 */
[----:B------:R2:W-:Y:S01]  /*0ad0*/  @!P0 STS [R10], RZ ;  /* 0x000000ff0a008388 */ /* 0x0005e20000000800 */
[----:B------:R-:W-:Y:S01]  /*0ae0*/  NOP ;  /* 0x0000000000007918 */ /* 0x000fe20000000000 */
[----:B------:R-:W-:Y:S05]  /*0af0*/  @P3 BRA `(.L_x_21) ;  /* 0x0000000000183947 */ /* 0x000fea0003800000 */
[----:B---34-:R-:W3:Y:S01]  /*0b00*/  LDS R3, [UR8+0x8] ;  /* 0x00000808ff037984 */ /* 0x018ee20008000800 */
[----:B------:R-:W4:Y:S01]  /*0b10*/  LDC.64 R12, c[0x0][0x388] ;  /* 0x0000e200ff0c7b82 */ /* 0x000f220000000a00 */
[----:B-----5:R-:W-:Y:S02]  /*0b20*/  IMAD.MOV.U32 R4, RZ, RZ, 0x70 ;  /* 0x00000070ff047424 */ /* 0x020fe400078e00ff */
[----:B----4-:R4:W-:Y:S03]  /*0b30*/  STS.64 [UR8], R12 ;  /* 0x0000000cff007988 */ /* 0x0109e60008000a08 */
[----:B---3--:R-:W-:-:S05]  /*0b40*/  LOP3.LUT R3, R3, 0x10, R4, 0xd8, !PT ;  /* 0x0000001003037812 */ /* 0x008fca00078ed804 */
[----:B------:R4:W-:Y:S02]  /*0b50*/  STS [UR8+0x8], R3 ;  /* 0x00000803ff007988 */ /* 0x0009e40008000808 */
.L_x_21:
[----:B-----5:R-:W-:Y:S05]  /*0b60*/  BSYNC.RECONVERGENT B1 ;  /* 0x0000000000017941 */ /* 0x020fea0003800200 */
.L_x_20:
[----:B------:R-:W-:Y:S04]  /*0b70*/  BSSY.RECONVERGENT B2, `(.L_x_22) ;  /* 0x000000f000027945 */ /* 0x000fe80003800200 */
[----:B------:R-:W-:Y:S04]  /*0b80*/  BSSY.RELIABLE B1, `(.L_x_23) ;  /* 0x000000c000017945 */ /* 0x000fe80003800100 */
[----:B------:R-:W-:Y:S05]  /*0b90*/  @P3 BRA `(.L_x_24) ;  /* 0x0000000000283947 */ /* 0x000fea0003800000 */
[----:B---34-:R-:W3:Y:S01]  /*0ba0*/  LDS R3, [UR8+0x34] ;  /* 0x00003408ff037984 */ /* 0x018ee20008000800 */
[----:B------:R-:W-:Y:S01]  /*0bb0*/  IMAD.MOV.U32 R4, RZ, RZ, 0x3f000000 ;  /* 0x3f000000ff047424 */ /* 0x000fe200078e00ff */
[----:B------:R-:W-:Y:S05]  /*0bc0*/  @P3 BREAK.RELIABLE B1 ;  /* 0x0000000000013942 */ /* 0x000fea0003800100 */
[----:B---3--:R-:W-:-:S05]  /*0bd0*/  LOP3.LUT R3, R3, 0xff000000, R4, 0xb8, !PT ;  /* 0xff00000003037812 */ /* 0x008fca00078eb804 */
[----:B------:R3:W-:Y:S01]  /*0be0*/  STS [UR8+0x34], R3 ;  /* 0x00003403ff007988 */ /* 0x0007e20008000808 */
[----:B------:R-:W-:Y:S05]  /*0bf0*/  @P3 BRA `(.L_x_25) ;  /* 0x0000000000183947 */ /* 0x000fea0003800000 */
[----:B---3--:R-:W3:Y:S01]  /*0c00*/  LDS R3, [UR8+0x38] ;  /* 0x00003808ff037984 */ /* 0x008ee20008000800 */
[----:B------:R-:W-:-:S05]  /*0c10*/  IMAD.MOV.U32 R4, RZ, RZ, 0x3f ;  /* 0x0000003fff047424 */ /* 0x000fca00078e00ff */
[----:B---3--:R-:W-:-:S05]  /*0c20*/  LOP3.LUT R3, R3, 0xff, R4, 0xb8, !PT ;  /* 0x000000ff03037812 */ /* 0x008fca00078eb804 */
[----:B------:R5:W-:Y:S02]  /*0c30*/  STS [UR8+0x38], R3 ;  /* 0x00003803ff007988 */ /* 0x000be40008000808 */
.L_x_24:
[----:B------:R-:W-:Y:S05]  /*0c40*/  BSYNC.RELIABLE B1 ;  /* 0x0000000000017941 */ /* 0x000fea0003800100 */
.L_x_23:
[----:B------:R2:W-:Y:S02]  /*0c50*/  @!P3 STS [UR8+0x20], R9 ;  /* 0x00002009ff00b988 */ /* 0x0005e40008000808 */
.L_x_25:
[----:B------:R-:W-:Y:S05]  /*0c60*/  BSYNC.RECONVERGENT B2 ;  /* 0x0000000000027941 */ /* 0x000fea0003800200 */
.L_x_22:
[----:B------:R-:W-:Y:S05]  /*0c70*/  WARPSYNC.ALL ;  /* 0x0000000000007948 */ /* 0x000fea0003800000 */
[----:B------:R-:W-:Y:S01]  /*0c80*/  NOP ;  /* 0x0000000000007918 */ /* 0x000fe20000000000 */
[----:B---345:R-:W3:Y:S01]  /*0c90*/  LDC R3, c[0x0][0x39c] ;  /* 0x0000e700ff037b82 */ /* 0x038ee20000000800 */
[----:B------:R-:W-:Y:S01]  /*0ca0*/  BSSY.RECONVERGENT B2, `(.L_x_26) ;  /* 0x0000010000027945 */ /* 0x000fe20003800200 */
[----:B---3--:R-:W-:-:S05]  /*0cb0*/  VIADD R3, R3, 0xffffffff ;  /* 0xffffffff03037836 */ /* 0x008fca0000000000 */
[----:B------:R3:W-:Y:S01]  /*0cc0*/  @!P3 STS [UR8+0x24], R3 ;  /* 0x00002403ff00b988 */ /* 0x0007e20008000808 */
[----:B------:R-:W-:Y:S05]  /*0cd0*/  @P3 BRA `(.L_x_27) ;  /* 0x0000000000303947 */ /* 0x000fea0003800000 */
[----:B------:R-:W4:Y:S01]  /*0ce0*/  LDS R5, [UR8+0x34] ;  /* 0x00003408ff057984 */ /* 0x000f220008000800 */
[----:B------:R-:W5:Y:S03]  /*0cf0*/  LDC.64 R12, c[0x0][0x3b0] ;  /* 0x0000ec00ff0c7b82 */ /* 0x000f660000000a00 */
[----:B------:R-:W2:Y:S01]  /*0d00*/  LDS R4, [UR8+0x1c] ;  /* 0x00001c08ff047984 */ /* 0x000ea20008000800 */
[C---:B-----5:R-:W-:Y:S01]  /*0d10*/  SHF.L.U64.HI R8, R12.reuse, 0x1, R13 ;  /* 0x000000010c087819 */ /* 0x060fe2000001020d */
[----:B------:R-:W-:-:S03]  /*0d20*/  IMAD.SHL.U32 R7, R12, 0x2, RZ ;  /* 0x000000020c077824 */ /* 0x000fc600078e00ff */
[--C-:B--2---:R-:W-:Y:S02]  /*0d30*/  SHF.R.U32.HI R9, RZ, 0x4, R8.reuse ;  /* 0x00000004ff097819 */ /* 0x104fe40000011608 */
[----:B------:R-:W-:-:S05]  /*0d40*/  SHF.R.U64 R7, R7, 0x4, R8 ;  /* 0x0000000407077819 */ /* 0x000fca0000001208 */
[----:B------:R5:W-:Y:S01]  /*0d50*/  STS [UR8+0xc], R7 ;  /* 0x00000c07ff007988 */ /* 0x000be20008000808 */
[----:B----4-:R-:W-:Y:S02]  /*0d60*/  LOP3.LUT R5, R5, 0x7, RZ, 0xb8, !PT ;  /* 0x0000000705057812 */ /* 0x010fe400078eb8ff */
[----:B------:R-:W-:-:S03]  /*0d70*/  LOP3.LUT R4, R4, 0xf, R9, 0xb8, !PT ;  /* 0x0000000f04047812 */ /* 0x000fc600078eb809 */
[----:B------:R5:W-:Y:S04]  /*0d80*/  STS [UR8+0x34], R5 ;  /* 0x00003405ff007988 */ /* 0x000be80008000808 */
[----:B------:R5:W-:Y:S02]  /*0d90*/  STS [UR8+0x1c], R4 ;  /* 0x00001c04ff007988 */ /* 0x000be40008000808 */
.L_x_27:
[----:B------:R-:W-:Y:S05]  /*0da0*/  BSYNC.RECONVERGENT B2 ;  /* 0x0000000000027941 */ /* 0x000fea0003800200 */
.L_x_26:
[----:B------:R-:W-:Y:S04]  /*0db0*/  BSSY.RECONVERGENT B3, `(.L_x_28) ;  /* 0x000001a000037945 */ /* 0x000fe80003800200 */
[----:B------:R-:W-:Y:S04]  /*0dc0*/  BSSY.RELIABLE B2, `(.L_x_29) ;  /* 0x0000015000027945 */ /* 0x000fe80003800100 */
[----:B------:R-:W-:Y:S05]  /*0dd0*/  @P3 BRA `(.L_x_30) ;  /* 0x0000000000203947 */ /* 0x000fea0003800000 */
[----:B-----5:R-:W4:Y:S02]  /*0de0*/  LDS R4, [UR8+0x34] ;  /* 0x00003408ff047984 */ /* 0x020f240008000800 */
[----:B----4-:R-:W-:-:S05]  /*0df0*/  LOP3.LUT R4, R4, 0x38, RZ, 0xb8, !PT ;  /* 0x0000003804047812 */ /* 0x010fca00078eb8ff */
[----:B------:R4:W-:Y:S01]  /*0e00*/  STS [UR8+0x34], R4 ;  /* 0x00003404ff007988 */ /* 0x0009e20008000808 */
[----:B------:R-:W-:Y:S05]  /*0e10*/  @P3 BRA `(.L_x_31) ;  /* 0x0000000000203947 */ /* 0x000fea0003800000 */
[----:B----4-:R-:W4:Y:S01]  /*0e20*/  LDS R4, [UR8+0x8] ;  /* 0x00000808ff047984 */ /* 0x010f220008000800 */
[----:B------:R-:W-:-:S05]  /*0e30*/  IMAD.MOV.U32 R5, RZ, RZ, 0x780 ;  /* 0x00000780ff057424 */ /* 0x000fca00078e00ff */
[----:B----4-:R-:W-:-:S05]  /*0e40*/  LOP3.LUT R4, R4, 0x500, R5, 0xd8, !PT ;  /* 0x0000050004047812 */ /* 0x010fca00078ed805 */
[----:B------:R4:W-:Y:S02]  /*0e50*/  STS [UR8+0x8], R4 ;  /* 0x00000804ff007988 */ /* 0x0009e40008000808 */
.L_x_30:
[----:B------:R-:W-:Y:S05]  /*0e60*/  @P3 BRA `(.L_x_32) ;  /* 0x0000000000283947 */ /* 0x000fea0003800000 */
[----:B----45:R-:W4:Y:S02]  /*0e70*/  LDS R4, [UR8+0x8] ;  /* 0x00000808ff047984 */ /* 0x030f240008000800 */
[----:B----4-:R-:W-:-:S05]  /*0e80*/  LOP3.LUT R4, R4, 0x1800, RZ, 0xb8, !PT ;  /* 0x0000180004047812 */ /* 0x010fca00078eb8ff */
[----:B------:R5:W-:Y:S02]  /*0e90*/  STS [UR8+0x8], R4 ;  /* 0x00000804ff007988 */ /* 0x000be40008000808 */
.L_x_31:
[----:B------:R-:W-:Y:S05]  /*0ea0*/  @P3 BREAK.RELIABLE B2 ;  /* 0x0000000000023942 */ /* 0x000fea0003800100 */
[----:B------:R-:W-:Y:S05]  /*0eb0*/  @P3 BRA `(.L_x_33) ;  /* 0x0000000000243947 */ /* 0x000fea0003800000 */
[----:B----45:R-:W4:Y:S01]  /*0ec0*/  LDS R4, [UR8+0x8] ;  /* 0x00000808ff047984 */ /* 0x030f220008000800 */
[----:B------:R-:W-:-:S05]  /*0ed0*/  IMAD.MOV.U32 R5, RZ, RZ, 0x6000 ;  /* 0x00006000ff057424 */ /* 0x000fca00078e00ff */
[----:B----4-:R-:W-:-:S04]  /*0ee0*/  LOP3.LUT R4, R4, 0x6000, R5, 0xd8, !PT ;  /* 0x0000600004047812 */ /* 0x010fc800078ed805 */
[----:B------:R-:W-:-:S05]  /*0ef0*/  LOP3.LUT R4, R4, 0x400000, RZ, 0xb8, !PT ;  /* 0x0040000004047812 */ /* 0x000fca00078eb8ff */
[----:B------:R4:W-:Y:S02]  /*0f00*/  STS [UR8+0x8], R4 ;  /* 0x00000804ff007988 */ /* 0x0009e40008000808 */
.L_x_32:
[----:B------:R-:W-:Y:S05]  /*0f10*/  BSYNC.RELIABLE B2 ;  /* 0x0000000000027941 */ /* 0x000fea0003800100 */
.L_x_29:
[----:B----45:R-:W4:Y:S02]  /*0f20*/  @!P3 LDS R4, [UR8+0x8] ;  /* 0x00000808ff04b984 */ /* 0x030f240008000800 */
[----:B----4-:R-:W-:-:S05]  /*0f30*/  @!P3 LOP3.LUT R4, R4, 0x8000, RZ, 0xb8, !PT ;  /* 0x000080000404b812 */ /* 0x010fca00078eb8ff */
[----:B------:R4:W-:Y:S02]  /*0f40*/  @!P3 STS [UR8+0x8], R4 ;  /* 0x00000804ff00b988 */ /* 0x0009e40008000808 */
.L_x_33:
[----:B------:R-:W-:Y:S05]  /*0f50*/  BSYNC.RECONVERGENT B3 ;  /* 0x0000000000037941 */ /* 0x000fea0003800200 */
.L_x_28:
[----:B------:R-:W-:Y:S05]  /*0f60*/  WARPSYNC.ALL ;  /* 0x0000000000007948 */ /* 0x000fea0003800000 */
[----:B------:R-:W-:Y:S01]  /*0f70*/  NOP ;  /* 0x0000000000007918 */ /* 0x000fe20000000000 */
[----:B------:R-:W-:-:S04]  /*0f80*/  UIADD3 UR5, UPT, UPT, UR4, 0x80, URZ ;  /* 0x0000008004057890 */ /* 0x000fc8000fffe0ff */
[----:B------:R-:W-:-:S04]  /*0f90*/  UIADD3 UR12, UP0, UPT, UR5, UR14, URZ ;  /* 0x0000000e050c7290 */ /* 0x000fc8000ff1e0ff */
[----:B------:R-:W-:Y:S01]  /*0fa0*/  ULEA.HI.X.SX32 UR13, UR5, UR15, 0x1, UP0 ;  /* 0x0000000f050d7291 */ /* 0x000fe200080f0eff */
[----:B------:R-:W-:Y:S11]  /*0fb0*/  @P0 BRA `(.L_x_34) ;  /* 0x0000000000300947 */ /* 0x000ff60003800000 */
[----:B----45:R-:W4:Y:S01]  /*0fc0*/  S2R R4, SR_LANEID ;  /* 0x0000000000047919 */ /* 0x030f220000000000 */
[----:B------:R-:W-:Y:S05]  /*0fd0*/  WARPSYNC.ALL ;  /* 0x0000000000007948 */ /* 0x000fea0003800000 */
[----:B------:R-:W-:Y:S01]  /*0fe0*/  NOP ;  /* 0x0000000000007918 */ /* 0x000fe20000000000 */
[----:B----4-:R-:W-:-:S05]  /*0ff0*/  IMAD.SHL.U32 R8, R4, 0x4, RZ ;  /* 0x0000000404087824 */ /* 0x010fca00078e00ff */
[----:B------:R-:W4:Y:S01]  /*1000*/  LDS R7, [R8+UR8] ;  /* 0x0000000808077984 */ /* 0x000f220008000800 */
[----:B------:R-:W-:-:S05]  /*1010*/  IADD3 R4, P1, PT, R8, UR12, RZ ;  /* 0x0000000c08047c10 */ /* 0x000fca000ff3e0ff */
[----:B------:R-:W-:-:S05]  /*1020*/  IMAD.X R5, RZ, RZ, UR13, P1 ;  /* 0x0000000dff057e24 */ /* 0x000fca00088e06ff */
[----:B----4-:R4:W5:Y:S01]  /*1030*/  ATOMG.E.EXCH.STRONG.GPU PT, RZ, [R4], R7 ;  /* 0x0000000704ff73a8 */ /* 0x01096200041ee100 */
[----:B------:R-:W-:-:S04]  /*1040*/  DEPBAR {5,4,3,2,1,0} ;  /* 0x0000003f0000791a */ /* 0x000fc80000000000 */
[----:B------:R-:W2:Y:S02]  /*1050*/  CCTL.E.C.LDCU.IV.DEEP [UR12] ;  /* 0x000000000c007540 */ /* 0x000ea40009c08000 */
[----:B--2---:R4:W-:Y:S01]  /*1060*/  UTMACCTL.IV [UR12] ;  /* 0x000000000c0079b9 */ /* 0x0049e20008000000 */
[----:B------:R-:W-:Y:S01]  /*1070*/  NOP ;  /* 0x0000000000007918 */ /* 0x000fe20000000000 */
.L_x_34:
[----:B------:R-:W-:Y:S05]  /*1080*/  @P0 BRA `(.L_x_35) ;  /* 0x00000000000c0947 */ /* 0x000fea0003800000 */
[----:B------:R0:W-:Y:S01]  /*1090*/  UTMACMDFLUSH ;  /* 0x00000000000079b7 */ /* 0x0001e20000000000 */
[----:B------:R-:W-:Y:S05]  /*10a0*/  @P0 BRA `(.L_x_35) ;  /* 0x0000000000040947 */ /* 0x000fea0003800000 */
[----:B------:R-:W-:-:S04]  /*10b0*/  DEPBAR.LE SB0, 0x0 ;  /* 0x000080000000791a */ /* 0x000fc80000000000 */
.L_x_35:
[----:B------:R-:W-:Y:S05]  /*10c0*/  WARPSYNC.ALL ;  /* 0x0000000000007948 */ /* 0x000fea0003800000 */
[----:B------:R-:W-:Y:S01]  /*10d0*/  NOP ;  /* 0x0000000000007918 */ /* 0x000fe20000000000 */
[----:B-----5:R-:W-:Y:S06]  /*10e0*/  BAR.SYNC.DEFER_BLOCKING 0x0 ;  /* 0x0000000000007b1d */ /* 0x020fec0000010000 */
[----:B------:R-:W-:Y:S02]  /*10f0*/  BSSY.RECONVERGENT B3, `(.L_x_36) ;  /* 0x000000b000037945 */ /* 0x000fe40003800200 */
[----:B------:R-:W-:Y:S06]  /*1100*/  BAR.SYNC.DEFER_BLOCKING 0x0 ;  /* 0x0000000000007b1d */ /* 0x000fec0000010000 */
[----:B------:R5:W-:Y:S01]  /*1110*/  @!P0 STS [R10], RZ ;  /* 0x000000ff0a008388 */ /* 0x000be20000000800 */
[----:B------:R-:W-:Y:S01]  /*1120*/  NOP ;  /* 0x0000000000007918 */ /* 0x000fe20000000000 */
[----:B------:R-:W-:Y:S05]  /*1130*/  @P3 BRA `(.L_x_37) ;  /* 0x0000000000183947 */ /* 0x000fea0003800000 */
[----:B----4-:R-:W4:Y:S01]  /*1140*/  LDS R4, [UR8+0x8] ;  /* 0x00000808ff047984 */ /* 0x010f220008000800 */
[----:B--2---:R-:W2:Y:S01]  /*1150*/  LDC.64 R8, c[0x0][0x390] ;  /* 0x0000e400ff087b82 */ /* 0x004ea20000000a00 */
[----:B------:R-:W-:Y:S02]  /*1160*/  IMAD.MOV.U32 R5, RZ, RZ, 0x70 ;  /* 0x00000070ff057424 */ /* 0x000fe400078e00ff */
[----:B--2---:R2:W-:Y:S03]  /*1170*/  STS.64 [UR8], R8 ;  /* 0x00000008ff007988 */ /* 0x0045e60008000a08 */
[----:B----4-:R-:W-:-:S05]  /*1180*/  LOP3.LUT R4, R4, 0x10, R5, 0xd8, !PT ;  /* 0x0000001004047812 */ /* 0x010fca00078ed805 */
[----:B------:R2:W-:Y:S02]  /*1190*/  STS [UR8+0x8], R4 ;  /* 0x00000804ff007988 */ /* 0x0005e40008000808 */
.L_x_37:
[----:B----4-:R-:W-:Y:S05]  /*11a0*/  BSYNC.RECONVERGENT B3 ;  /* 0x0000000000037941 */ /* 0x010fea0003800200 */
.L_x_36:
[----:B------:R-:W-:Y:S04]  /*11b0*/  BSSY.RECONVERGENT B4, `(.L_x_38) ;  /* 0x0000011000047945 */ /* 0x000fe80003800200 */
[----:B------:R-:W-:Y:S04]  /*11c0*/  BSSY.RELIABLE B3, `(.L_x_39) ;  /* 0x000000e000037945 */ /* 0x000fe80003800100 */
[----:B------:R-:W-:Y:S05]  /*11d0*/  @P3 BRA `(.L_x_40) ;  /* 0x0000000000243947 */ /* 0x000fea0003800000 */
[----:B--2---:R-:W2:Y:S01]  /*11e0*/  LDS R4, [UR8+0x34] ;  /* 0x00003408ff047984 */ /* 0x004ea20008000800 */
[----:B------:R-:W-:-:S05]  /*11f0*/  IMAD.MOV.U32 R5, RZ, RZ, 0x3f000000 ;  /* 0x3f000000ff057424 */ /* 0x000fca00078e00ff */
[----:B--2---:R-:W-:-:S05]  /*1200*/  LOP3.LUT R4, R4, 0xff000000, R5, 0xb8, !PT ;  /* 0xff00000004047812 */ /* 0x004fca00078eb805 */
[----:B------:R2:W-:Y:S01]  /*1210*/  STS [UR8+0x34], R4 ;  /* 0x00003404ff007988 */ /* 0x0005e20008000808 */
[----:B------:R-:W-:Y:S05]  /*1220*/  @P3 BRA `(.L_x_41) ;  /* 0x00000000001c3947 */ /* 0x000fea0003800000 */
[----:B--2---:R-:W2:Y:S01]  /*1230*/  LDS R4, [UR8+0x38] ;  /* 0x00003808ff047984 */ /* 0x004ea20008000800 */
[----:B------:R-:W-:-:S05]  /*1240*/  IMAD.MOV.U32 R5, RZ, RZ, 0x3f ;  /* 0x0000003fff057424 */ /* 0x000fca00078e00ff */
[----:B--2---:R-:W-:-:S05]  /*1250*/  LOP3.LUT R4, R4, 0xff, R5, 0xb8, !PT ;  /* 0x000000ff04047812 */ /* 0x004fca00078eb805 */
[----:B------:R4:W-:Y:S02]  /*1260*/  STS [UR8+0x38], R4 ;  /* 0x00003804ff007988 */ /* 0x0009e40008000808 */
.L_x_40:
[----:B------:R-:W-:Y:S05]  /*1270*/  @P3 BREAK.RELIABLE B3 ;  /* 0x0000000000033942 */ /* 0x000fea0003800100 */
[----:B------:R-:W-:Y:S05]  /*1280*/  @P3 BRA `(.L_x_42) ;  /* 0x00000000000c3947 */ /* 0x000fea0003800000 */
[----:B------:R2:W-:Y:S02]  /*1290*/  STS [UR8+0x20], R3 ;  /* 0x00002003ff007988 */ /* 0x0005e40008000808 */
.L_x_41:
[----:B------:R-:W-:Y:S05]  /*12a0*/  BSYNC.RELIABLE B3 ;  /* 0x0000000000037941 */ /* 0x000fea0003800100 */
.L_x_39:
[----:B------:R2:W-:Y:S02]  /*12b0*/  @!P3 STS [UR8+0x24], R2 ;  /* 0x00002402ff00b988 */ /* 0x0005e40008000808 */
.L_x_42:
[----:B------:R-:W-:Y:S05]  /*12c0*/  BSYNC.RECONVERGENT B4 ;  /* 0x0000000000047941 */ /* 0x000fea0003800200 */
.L_x_38:
[----:B------:R-:W-:Y:S05]  /*12d0*/  WARPSYNC.ALL ;  /* 0x0000000000007948 */ /* 0x000fea0003800000 */
[----:B------:R-:W-:Y:S01]  /*12e0*/  NOP ;  /* 0x0000000000007918 */ /* 0x000fe20000000000 */
[----:B------:R-:W-:Y:S04]  /*12f0*/  BSSY.RECONVERGENT B4, `(.L_x_43) ;  /* 0x000000e000047945 */ /* 0x000fe80003800200 */
[----:B------:R-:W-:Y:S05]  /*1300*/  @P3 BRA `(.L_x_44) ;  /* 0x0000000000303947 */ /* 0x000fea0003800000 */
[----:B--23--:R-:W2:Y:S01]  /*1310*/  LDS R3, [UR8+0x34] ;  /* 0x00003408ff037984 */ /* 0x00cea20008000800 */
[----:B----4-:R-:W3:Y:S03]  /*1320*/  LDC.64 R4, c[0x0][0x3b8] ;  /* 0x0000ee00ff047b82 */ /* 0x010ee60000000a00 */
        /* <DEDUP_REMOVED lines=10> */
.L_x_44:
[----:B------:R-:W-:Y:S05]  /*13d0*/  BSYNC.RECONVERGENT B4 ;  /* 0x0000000000047941 */ /* 0x000fea0003800200 */
.L_x_43:
[----:B------:R-:W-:Y:S04]  /*13e0*/  BSSY.RECONVERGENT B5, `(.L_x_45) ;  /* 0x000001a000057945 */ /* 0x000fe80003800200 */
[----:B------:R-:W-:Y:S04]  /*13f0*/  BSSY.RELIABLE B4, `(.L_x_46) ;  /* 0x0000015000047945 */ /* 0x000fe80003800100 */
[----:B------:R-:W-:Y:S05]  /*1400*/  @P3 BRA `(.L_x_47) ;  /* 0x0000000000203947 */ /* 0x000fea0003800000 */
[----:B--23--:R-:W2:Y:S02]  /*1410*/  LDS R2, [UR8+0x34] ;  /* 0x00003408ff027984 */ /* 0x00cea40008000800 */
[----:B--2---:R-:W-:-:S05]  /*1420*/  LOP3.LUT R2, R2, 0x38, RZ, 0xb8, !PT ;  /* 0x0000003802027812 */ /* 0x004fca00078eb8ff */
[----:B------:R2:W-:Y:S01]  /*1430*/  STS [UR8+0x34], R2 ;  /* 0x00003402ff007988 */ /* 0x0005e20008000808 */
[----:B------:R-:W-:Y:S05]  /*1440*/  @P3 BRA `(.L_x_48) ;  /* 0x0000000000203947 */ /* 0x000fea0003800000 */
[----:B--2---:R-:W2:Y:S01]  /*1450*/  LDS R2, [UR8+0x8] ;  /* 0x00000808ff027984 */ /* 0x004ea20008000800 */
[----:B------:R-:W-:-:S05]  /*1460*/  IMAD.MOV.U32 R3, RZ, RZ, 0x780 ;  /* 0x00000780ff037424 */ /* 0x000fca00078e00ff */
[----:B--2---:R-:W-:-:S05]  /*1470*/  LOP3.LUT R2, R2, 0x500, R3, 0xd8, !PT ;  /* 0x0000050002027812 */ /* 0x004fca00078ed803 */
[----:B------:R2:W-:Y:S02]  /*1480*/  STS [UR8+0x8], R2 ;  /* 0x00000802ff007988 */ /* 0x0005e40008000808 */
.L_x_47:
[----:B------:R-:W-:Y:S05]  /*1490*/  @P3 BRA `(.L_x_49) ;  /* 0x0000000000283947 */ /* 0x000fea0003800000 */
[----:B--23--:R-:W2:Y:S02]  /*14a0*/  LDS R2, [UR8+0x8] ;  /* 0x00000808ff027984 */ /* 0x00cea40008000800 */
[----:B--2---:R-:W-:-:S05]  /*14b0*/  LOP3.LUT R2, R2, 0x1800, RZ, 0xb8, !PT ;  /* 0x0000180002027812 */ /* 0x004fca00078eb8ff */
[----:B------:R3:W-:Y:S02]  /*14c0*/  STS [UR8+0x8], R2 ;  /* 0x00000802ff007988 */ /* 0x0007e40008000808 */
.L_x_48:
[----:B------:R-:W-:Y:S05]  /*14d0*/  @P3 BREAK.RELIABLE B4 ;  /* 0x0000000000043942 */ /* 0x000fea0003800100 */
[----:B------:R-:W-:Y:S05]  /*14e0*/  @P3 BRA `(.L_x_50) ;  /* 0x0000000000243947 */ /* 0x000fea0003800000 */
[----:B--23--:R-:W2:Y:S01]  /*14f0*/  LDS R2, [UR8+0x8] ;  /* 0x00000808ff027984 */ /* 0x00cea20008000800 */
[----:B------:R-:W-:-:S05]  /*1500*/  IMAD.MOV.U32 R3, RZ, RZ, 0x6000 ;  /* 0x00006000ff037424 */ /* 0x000fca00078e00ff */
[----:B--2---:R-:W-:-:S04]  /*1510*/  LOP3.LUT R2, R2, 0x6000, R3, 0xd8, !PT ;  /* 0x0000600002027812 */ /* 0x004fc800078ed803 */
[----:B------:R-:W-:-:S05]  /*1520*/  LOP3.LUT R2, R2, 0x400000, RZ, 0xb8, !PT ;  /* 0x0040000002027812 */ /* 0x000fca00078eb8ff */
[----:B------:R2:W-:Y:S02]  /*1530*/  STS [UR8+0x8], R2 ;  /* 0x00000802ff007988 */ /* 0x0005e40008000808 */
.L_x_49:
[----:B------:R-:W-:Y:S05]  /*1540*/  BSYNC.RELIABLE B4 ;  /* 0x0000000000047941 */ /* 0x000fea0003800100 */
.L_x_46:
[----:B--23--:R-:W2:Y:S02]  /*1550*/  @!P3 LDS R2, [UR8+0x8] ;  /* 0x00000808ff02b984 */ /* 0x00cea40008000800 */
[----:B--2---:R-:W-:-:S05]  /*1560*/  @!P3 LOP3.LUT R2, R2, 0x8000, RZ, 0xb8, !PT ;  /* 0x000080000202b812 */ /* 0x004fca00078eb8ff */
[----:B------:R2:W-:Y:S02]  /*1570*/  @!P3 STS [UR8+0x8], R2 ;  /* 0x00000802ff00b988 */ /* 0x0005e40008000808 */
.L_x_50:
[----:B------:R-:W-:Y:S05]  /*1580*/  BSYNC.RECONVERGENT B5 ;  /* 0x0000000000057941 */ /* 0x000fea0003800200 */
.L_x_45:
[----:B------:R-:W-:Y:S05]  /*1590*/  WARPSYNC.ALL ;  /* 0x0000000000007948 */ /* 0x000fea0003800000 */
[----:B------:R-:W-:Y:S01]  /*15a0*/  NOP ;  /* 0x0000000000007918 */ /* 0x000fe20000000000 */
[----:B------:R-:W-:-:S04]  /*15b0*/  UIADD3 UR4, UPT, UPT, UR4, 0x100, URZ ;  /* 0x0000010004047890 */ /* 0x000fc8000fffe0ff */
[----:B------:R-:W-:-:S04]  /*15c0*/  UIADD3 UR14, UP0, UPT, UR4, UR14, URZ ;  /* 0x0000000e040e7290 */ /* 0x000fc8000ff1e0ff */
[----:B------:R-:W-:Y:S01]  /*15d0*/  ULEA.HI.X.SX32 UR15, UR4, UR15, 0x1, UP0 ;  /* 0x0000000f040f7291 */ /* 0x000fe200080f0eff */
[----:B------:R-:W-:Y:S11]  /*15e0*/  @P0 BRA `(.L_x_51) ;  /* 0x0000000000300947 */ /* 0x000ff60003800000 */
[----:B--23--:R-:W2:Y:S01]  /*15f0*/  S2R R2, SR_LANEID ;  /* 0x0000000000027919 */ /* 0x00cea20000000000 */
[----:B------:R-:W-:Y:S05]  /*1600*/  WARPSYNC.ALL ;  /* 0x0000000000007948 */ /* 0x000fea0003800000 */
[----:B------:R-:W-:Y:S01]  /*1610*/  NOP ;  /* 0x0000000000007918 */ /* 0x000fe20000000000 */
[----:B--2-4-:R-:W-:-:S05]  /*1620*/  IMAD.SHL.U32 R4, R2, 0x4, RZ ;  /* 0x0000000402047824 */ /* 0x014fca00078e00ff */
[----:B------:R-:W2:Y:S01]  /*1630*/  LDS R5, [R4+UR8] ;  /* 0x0000000804057984 */ /* 0x000ea20008000800 */
[----:B------:R-:W-:-:S05]  /*1640*/  IADD3 R2, P1, PT, R4, UR14, RZ ;  /* 0x0000000e04027c10 */ /* 0x000fca000ff3e0ff */
[----:B------:R-:W-:-:S05]  /*1650*/  IMAD.X R3, RZ, RZ, UR15, P1 ;  /* 0x0000000fff037e24 */ /* 0x000fca00088e06ff */
[----:B--2---:R2:W3:Y:S01]  /*1660*/  ATOMG.E.EXCH.STRONG.GPU PT, RZ, [R2], R5 ;  /* 0x0000000502ff73a8 */ /* 0x0044e200041ee100 */
[----:B------:R-:W-:-:S04]  /*1670*/  DEPBAR {5,4,3,2,1,0} ;  /* 0x0000003f0000791a */ /* 0x000fc80000000000 */
[----:B------:R-:W4:Y:S02]  /*1680*/  CCTL.E.C.LDCU.IV.DEEP [UR14] ;  /* 0x000000000e007540 */ /* 0x000f240009c08000 */
[----:B----4-:R2:W-:Y:S01]  /*1690*/  UTMACCTL.IV [UR14] ;  /* 0x000000000e0079b9 */ /* 0x0105e20008000000 */
[----:B------:R-:W-:Y:S01]  /*16a0*/  NOP ;  /* 0x0000000000007918 */ /* 0x000fe20000000000 */
.L_x_51:
[----:B------:R-:W-:Y:S05]  /*16b0*/  @P0 BRA `(.L_x_52) ;  /* 0x00000000000c0947 */ /* 0x000fea0003800000 */
[----:B------:R0:W-:Y:S01]  /*16c0*/  UTMACMDFLUSH ;  /* 0x00000000000079b7 */ /* 0x0001e20000000000 */
[----:B------:R-:W-:Y:S05]  /*16d0*/  @P0 BRA `(.L_x_52) ;  /* 0x0000000000040947 */ /* 0x000fea0003800000 */
[----:B------:R-:W-:-:S04]  /*16e0*/  DEPBAR.LE SB0, 0x0 ;  /* 0x000080000000791a */ /* 0x000fc80000000000 */
.L_x_52:
[----:B------:R-:W-:Y:S05]  /*16f0*/  WARPSYNC.ALL ;  /* 0x0000000000007948 */ /* 0x000fea0003800000 */
[----:B------:R-:W-:Y:S01]  /*1700*/  NOP ;  /* 0x0000000000007918 */ /* 0x000fe20000000000 */
[----:B---3--:R-:W-:Y:S01]  /*1710*/  BAR.SYNC.DEFER_BLOCKING 0x0 ;  /* 0x0000000000007b1d */ /* 0x008fe20000010000 */
[----:B------:R-:W-:Y:S01]  /*1720*/  ISETP.GE.AND P0, PT, R6, 0x1, PT ;  /* 0x000000010600780c */ /* 0x000fe20003f06270 */
[----:B------:R-:W-:Y:S01]  /*1730*/  USHF.L.U32 UR11, UR11, 0x6, URZ ;  /* 0x000000060b0b7899 */ /* 0x000fe200080006ff */
[----:B--2---:R-:W-:Y:S01]  /*1740*/  SHF.R.U32.HI R2, RZ, 0x5, R0 ;  /* 0x00000005ff027819 */ /* 0x004fe20000011600 */
[----:B------:R-:W-:-:S02]  /*1750*/  USHF.L.U32 UR31, UR9, 0x6, URZ ;  /* 0x00000006091f7899 */ /* 0x000fc400080006ff */
[----:B------:R-:W-:Y:S01]  /*1760*/  VOTEU.ALL UP0, P3 ;  /* 0x0000000000ff7886 */ /* 0x000fe20001800000 */
[----:B------:R-:W-:Y:S01]  /*1770*/  UMOV UR4, 0x1 ;  /* 0x0000000100047882 */ /* 0x000fe20000000000 */
[----:B------:R-:W-:Y:S01]  /*1780*/  VOTEU.ALL UP1, P3 ;  /* 0x0000000000ff7886 */ /* 0x000fe20001820000 */
[----:B------:R-:W-:Y:S02]  /*1790*/  R2UR UR24, R2 ;  /* 0x00000000021872ca */ /* 0x000fe400000e0000 */
[----:B------:R-:W-:-:S04]  /*17a0*/  @!UP0 UIADD3 UR16, UPT, UPT, -UR4, 0x100000, URZ ;  /* 0x0010000004108890 */ /* 0x000fc8000fffe1ff */
[----:B------:R-:W-:Y:S02]  /*17b0*/  @!UP0 USHF.L.U32 UR17, UR16, 0xb, URZ ;  /* 0x0000000b10118899 */ /* 0x000fe400080006ff */
[----:B------:R-:W-:Y:S02]  /*17c0*/  @!UP0 USHF.L.U32 UR16, UR16, 0x1, URZ ;  /* 0x0000000110108899 */ /* 0x000fe400080006ff */
[----:B------:R-:W-:-:S04]  /*17d0*/  @!UP0 UIADD3 UR4, UPT, UPT, -UR4, 0x100000, URZ ;  /* 0x0010000004048890 */ /* 0x000fc8000fffe1ff */
[----:B------:R-:W-:Y:S02]  /*17e0*/  @!UP0 USHF.L.U32 UR5, UR4, 0xb, URZ ;  /* 0x0000000b04058899 */ /* 0x000fe400080006ff */
[----:B------:R-:W-:Y:S01]  /*17f0*/  @!UP0 USHF.L.U32 UR4, UR4, 0x1, URZ ;  /* 0x0000000104048899 */ /* 0x000fe200080006ff */
[----:B------:R-:W-:Y:S01]  /*1800*/  VOTEU.ALL UP0, P3 ;  /* 0x0000000000ff7886 */ /* 0x000fe20001800000 */
[----:B------:R-:W2:Y:S04]  /*1810*/  FENCE.VIEW.ASYNC.S ;  /* 0x00000000000073c6 */ /* 0x000ea80000000000 */
[----:B--2---:R2:W3:Y:S06]  /*1820*/  @!UP0 SYNCS.EXCH.64 URZ, [UR8+0x4000], UR16 ;  /* 0x0040001008ff85b2 */ /* 0x0044ec0008000100 */
[----:B------:R2:W4:Y:S01]  /*1830*/  @!UP1 SYNCS.EXCH.64 URZ, [UR8+0x4010], UR4 ;  /* 0x0040100408ff95b2 */ /* 0x0005220008000100 */
[----:B------:R-:W-:Y:S05]  /*1840*/  @!P0 BRA `(.L_x_53) ;  /* 0x0000000400f08947 */ /* 0x000fea0003800000 */
[----:B---34-:R-:W-:Y:S01]  /*1850*/  BAR.SYNC.DEFER_BLOCKING 0x0 ;  /* 0x0000000000007b1d */ /* 0x018fe20000010000 */
[----:B------:R-:W-:Y:S01]  /*1860*/  @!P3 IMAD.MOV.U32 R2, RZ, RZ, 0x4000 ;  /* 0x00004000ff02b424 */ /* 0x000fe200078e00ff */
[----:B------:R-:W-:Y:S02]  /*1870*/  ELECT P1, URZ, PT ;  /* 0x0000000000ff782f */ /* 0x000fe40003820000 */
[----:B------:R-:W-:Y:S02]  /*1880*/  ELECT P0, URZ, PT ;  /* 0x0000000000ff782f */ /* 0x000fe40003800000 */
[C---:B------:R-:W-:Y:S01]  /*1890*/  ISETP.LT.U32.AND P1, PT, R36.reuse, 0x20, P1 ;  /* 0x000000202400780c */ /* 0x040fe20000f21070 */
[----:B------:R-:W-:Y:S01]  /*18a0*/  UIADD3 UR28, UPT, UPT, UR8, 0x2000, URZ ;  /* 0x00002000081c7890 */ /* 0x000fe2000fffe0ff */
[----:B------:R-:W-:Y:S01]  /*18b0*/  ISETP.LT.U32.AND P0, PT, R36, 0x20, P0 ;  /* 0x000000202400780c */ /* 0x000fe20000701070 */
[----:B--2---:R-:W-:Y:S02]  /*18c0*/  USHF.R.U32.HI UR16, URZ, 0x4, UR8 ;  /* 0x00000004ff107899 */ /* 0x004fe40008011608 */
[----:B------:R-:W-:-:S02]  /*18d0*/  USHF.R.U32.HI UR18, URZ, 0x4, UR28 ;  /* 0x00000004ff127899 */ /* 0x000fc4000801161c */
[----:B------:R-:W-:Y:S02]  /*18e0*/  USGXT.U32 UR16, UR16, 0xe ;  /* 0x0000000e1010789a */ /* 0x000fe40008000000 */
[----:B------:R-:W-:Y:S01]  /*18f0*/  USGXT.U32 UR18, UR18, 0xe ;  /* 0x0000000e1212789a */ /* 0x000fe20008000000 */
[----:B------:R-:W-:Y:S01]  /*1900*/  UMOV UR4, URZ ;  /* 0x000000ff00047c82 */ /* 0x000fe20008000000 */
[----:B------:R-:W-:Y:S02]  /*1910*/  UMOV UR17, 0x40004040 ;  /* 0x4000404000117882 */ /* 0x000fe40000000000 */
[----:B------:R-:W-:Y:S01]  /*1920*/  VOTEU.ANY UP0, P1 ;  /* 0x0000000000ff7886 */ /* 0x000fe20000800100 */
[----:B------:R-:W-:Y:S01]  /*1930*/  VOTEU.ANY UP2, P1 ;  /* 0x0000000000ff7886 */ /* 0x000fe20000840100 */
[----:B------:R-:W-:Y:S01]  /*1940*/  VOTEU.ANY UP1, P0 ;  /* 0x0000000000ff7886 */ /* 0x000fe20000020100 */
[----:B------:R-:W-:Y:S01]  /*1950*/  VOTEU.ANY UP3, P0 ;  /* 0x0000000000ff7886 */ /* 0x000fe20000060100 */
[----:B------:R-:W-:Y:S01]  /*1960*/  UMOV UR19, 0x40004040 ;  /* 0x4000404000137882 */ /* 0x000fe20000000000 */
[----:B------:R2:W-:Y:S01]  /*1970*/  @!P3 SYNCS.ARRIVE.TRANS64 RZ, [UR8+0x4000], R2 ;  /* 0x00400002ffffb9a7 */ /* 0x0005e20008000008 */
[----:B------:R3:W-:Y:S06]  /*1980*/  MEMBAR.ALL.CTA ;  /* 0x0000000000007992 */ /* 0x0007ec0000008000 */
[----:B---3--:R-:W3:Y:S01]  /*1990*/  FENCE.VIEW.ASYNC.S ;  /* 0x00000000000073c6 */ /* 0x008ee20000000000 */
[----:B------:R-:W-:Y:S01]  /*19a0*/  @UP0 UIADD3 UR9, UPT, UPT, UR8, 0x4000, URZ ;  /* 0x0000400008090890 */ /* 0x000fe2000fffe0ff */
[----:B------:R-:W-:Y:S01]  /*19b0*/  @UP0 UMOV UR10, URZ ;  /* 0x000000ff000a0c82 */ /* 0x000fe20008000000 */
[----:B------:R-:W-:Y:S01]  /*19c0*/  @UP1 UIADD3 UR29, UPT, UPT, UR8, 0x4000, URZ ;  /* 0x00004000081d1890 */ /* 0x000fe2000fffe0ff */
[----:B------:R-:W-:Y:S01]  /*19d0*/  @UP1 UMOV UR30, URZ ;  /* 0x000000ff001e1c82 */ /* 0x000fe20008000000 */
[----:B------:R-:W-:-:S02]  /*19e0*/  UIADD3 UR22, UP0, UPT, UR16, 0x2, URZ ;  /* 0x0000000210167890 */ /* 0x000fc4000ff1e0ff */
[----:B------:R-:W-:Y:S02]  /*19f0*/  UIADD3 UR20, UP1, UPT, UR18, 0x2, URZ ;  /* 0x0000000212147890 */ /* 0x000fe4000ff3e0ff */
[----:B------:R-:W-:Y:S02]  /*1a00*/  UIADD3.X UR23, UPT, UPT, UR4, 0x40004040, URZ, UP0, !UPT ;  /* 0x4000404004177890 */ /* 0x000fe400087fe4ff */
[----:B------:R-:W-:Y:S02]  /*1a10*/  UIADD3.X UR21, UPT, UPT, UR4, 0x40004040, URZ, UP1, !UPT ;  /* 0x4000404004157890 */ /* 0x000fe40008ffe4ff */
[----:B------:R-:W-:Y:S02]  /*1a20*/  UIADD3.64 UR26, UPT, UPT, UR22, 0x2, URZ ;  /* 0x00000002161a7897 */ /* 0x000fe4000fffe0ff */
[----:B------:R-:W-:Y:S02]  /*1a30*/  UIADD3.64 UR34, UPT, UPT, UR22, 0x4, URZ ;  /* 0x0000000416227897 */ /* 0x000fe4000fffe0ff */
[----:B------:R-:W-:-:S02]  /*1a40*/  UIADD3.64 UR32, UPT, UPT, UR20, 0x2, URZ ;  /* 0x0000000214207897 */ /* 0x000fc4000fffe0ff */
[----:B------:R-:W-:Y:S02]  /*1a50*/  UIADD3.64 UR36, UPT, UPT, UR20, 0x4, URZ ;  /* 0x0000000414247897 */ /* 0x000fe4000fffe0ff */
[----:B------:R-:W-:Y:S01]  /*1a60*/  UISETP.NE.U32.AND UP0, UPT, UR24, URZ, UPT ;  /* 0x000000ff1800728c */ /* 0x000fe2000bf05070 */
[----:B---3--:R-:W-:Y:S06]  /*1a70*/  BAR.SYNC.DEFER_BLOCKING 0x0 ;  /* 0x0000000000007b1d */ /* 0x008fec0000010000 */
[----:B------:R2:W-:Y:S02]  /*1a80*/  @UP2 UTMALDG.2D [UR8], [UR6] ;  /* 0x00000008060025b4 */ /* 0x0005e40008008000 */
[----:B------:R-:W-:Y:S06]  /*1a90*/  BAR.SYNC.DEFER_BLOCKING 0x0 ;  /* 0x0000000000007b1d */ /* 0x000fec0000010000 */
[----:B------:R2:W-:Y:S02]  /*1aa0*/  @UP3 UTMALDG.2D [UR28], [UR12] ;  /* 0x0000001c0c0035b4 */ /* 0x0005e40008008000 */
[----:B------:R-:W-:Y:S06]  /*1ab0*/  BAR.SYNC.DEFER_BLOCKING 0x0 ;  /* 0x0000000000007b1d */ /* 0x000fec0000010000 */
[----:B------:R-:W3:Y:S02]  /*1ac0*/  SYNCS.PHASECHK.TRANS64.TRYWAIT P0, [UR8+0x4000], RZ ;  /* 0x004000ffff0075a7 */ /* 0x000ee40008001108 */
[----:B--23--:R-:W-:Y:S05]  /*1ad0*/  @!P0 BRA `(.L_x_54) ;  /* 0x0000000800dc8947 */ /* 0x00cfea0003800000 */
.L_x_66:
[----:B------:R-:W-:Y:S05]  /*1ae0*/  BRA.U UP0, `(.L_x_55) ;  /* 0x0000000100347547 */ /* 0x000fea000b800000 */
[----:B------:R-:W-:Y:S01]  /*1af0*/  UMOV UR4, 0x0 ;  /* 0x0000000000047882 */ /* 0x000fe20000000000 */
[----:B------:R-:W-:Y:S01]  /*1b00*/  UMOV UR5, 0x4100490 ;  /* 0x0410049000057882 */ /* 0x000fe20000000000 */
[----:B------:R-:W-:Y:S01]  /*1b10*/  UMOV UR28, 0x0 ;  /* 0x00000000001c7882 */ /* 0x000fe20000000000 */
[----:B------:R-:W-:Y:S01]  /*1b20*/  UMOV UR29, 0x4100490 ;  /* 0x04100490001d7882 */ /* 0x000fe20000000000 */
[----:B------:R-:W-:Y:S01]  /*1b30*/  UMOV UR38, 0x0 ;  /* 0x0000000000267882 */ /* 0x000fe20000000000 */
[----:B------:R-:W-:Y:S01]  /*1b40*/  UMOV UR39, 0x4100490 ;  /* 0x0410049000277882 */ /* 0x000fe20000000000 */
[----:B------:R2:W-:Y:S01]  /*1b50*/  UTCHMMA gdesc[UR16], gdesc[UR18], tmem[UR25], tmem[UR4], idesc[UR5], !UPT ;  /* 0x00ff0412100075ea */ /* 0x0005e2000f800019 */
[----:B------:R-:W-:Y:S01]  /*1b60*/  UMOV UR40, 0x0 ;  /* 0x0000000000287882 */ /* 0x000fe20000000000 */
[----:B------:R-:W-:Y:S01]  /*1b70*/  UMOV UR41, 0x4100490 ;  /* 0x0410049000297882 */ /* 0x000fe20000000000 */
[----:B------:R2:W-:Y:S01]  /*1b80*/  UTCHMMA gdesc[UR22], gdesc[UR20], tmem[UR25], tmem[UR28], idesc[UR29], UPT ;  /* 0x00ff1c14160075ea */ /* 0x0005e2000b800019 */
[----:B------:R2:W-:Y:S01]  /*1b90*/  UTCHMMA gdesc[UR26], gdesc[UR32], tmem[UR25], tmem[UR38], idesc[UR39], UPT ;  /* 0x00ff26201a0075ea */ /* 0x0005e2000b800019 */
[----:B------:R2:W-:Y:S01]  /*1ba0*/  UTCHMMA gdesc[UR34], gdesc[UR36], tmem[UR25], tmem[UR40], idesc[UR41], UPT ;  /* 0x00ff2824220075ea */ /* 0x0005e2000b800019 */
[----:B------:R-:W-:Y:S01]  /*1bb0*/  NOP ;  /* 0x0000000000007918 */ /* 0x000fe20000000000 */
.L_x_55:
[----:B------:R-:W-:Y:S01]  /*1bc0*/  ELECT P0, URZ, PT ;  /* 0x0000000000ff782f */ /* 0x000fe20003800000 */
[----:B--2---:R-:W-:-:S03]  /*1bd0*/  UIADD3 UR4, UPT, UPT, UR8, 0x4010, URZ ;  /* 0x0000401008047890 */ /* 0x004fc6000fffe0ff */
[----:B------:R-:W-:Y:S01]  /*1be0*/  ISETP.LT.U32.AND P0, PT, R36, 0x20, P0 ;  /* 0x000000202400780c */ /* 0x000fe20000701070 */
[----:B------:R-:W-:-:S12]  /*1bf0*/  UMOV UR5, URZ ;  /* 0x000000ff00057c82 */ /* 0x000fd80008000000 */
[----:B------:R-:W-:Y:S01]  /*1c00*/  VOTEU.ANY UP0, P0 ;  /* 0x0000000000ff7886 */ /* 0x000fe20000000100 */
[----:B------:R-:W-:Y:S01]  /*1c10*/  VOTEU.ANY UP1, P0 ;  /* 0x0000000000ff7886 */ /* 0x000fe20000020100 */
[----:B------:R-:W-:-:S03]  /*1c20*/  ISETP.GE.U32.AND P0, PT, R6, 0x41, PT ;  /* 0x000000410600780c */ /* 0x000fc60003f06070 */
[----:B------:R-:W-:Y:S02]  /*1c30*/  @UP0 UMOV UR9, UR4 ;  /* 0x0000000400090c82 */ /* 0x000fe40008000000 */
[----:B------:R2:W-:Y:S01]  /*1c40*/  @UP1 UTCBAR [UR9], URZ ;  /* 0x000000ff090013e9 */ /* 0x0005e200080000ff */
[----:B------:R-:W-:Y:S06]  /*1c50*/  BAR.SYNC.DEFER_BLOCKING 0x0 ;  /* 0x0000000000007b1d */ /* 0x000fec0000010000 */
[----:B------:R-:W3:Y:S02]  /*1c60*/  SYNCS.PHASECHK.TRANS64.TRYWAIT P1, [UR8+0x4010], RZ ;  /* 0x004010ffff0075a7 */ /* 0x000ee40008021108 */
[----:B--23--:R-:W-:Y:S05]  /*1c70*/  @!P1 BRA `(.L_x_56) ;  /* 0x0000000800809947 */ /* 0x00cfea0003800000 */
.L_x_67:
[----:B------:R-:W-:Y:S05]  /*1c80*/  @!P0 BRA `(.L_x_53) ;  /* 0x0000000000e08947 */ /* 0x000fea0003800000 */
[----:B------:R-:W-:Y:S01]  /*1c90*/  IMAD.MOV.U32 R2, RZ, RZ, 0x1 ;  /* 0x00000001ff027424 */ /* 0x000fe200078e00ff */
[----:B------:R-:W2:Y:S01]  /*1ca0*/  LDCU UR44, c[0x0][0x3a0] ;  /* 0x00007400ff2c77ac */ /* 0x000ea20008000800 */
[----:B------:R-:W-:-:S05]  /*1cb0*/  UMOV UR10, 0x40 ;  /* 0x00000040000a7882 */ /* 0x000fca0000000000 */
.L_x_60:
[----:B------:R-:W-:Y:S01]  /*1cc0*/  BAR.SYNC.DEFER_BLOCKING 0x0 ;  /* 0x0000000000007b1d */ /* 0x000fe20000010000 */
[----:B------:R-:W-:Y:S01]  /*1cd0*/  @!P3 IMAD.MOV.U32 R3, RZ, RZ, 0x4000 ;  /* 0x00004000ff03b424 */ /* 0x000fe200078e00ff */
[----:B------:R-:W-:Y:S02]  /*1ce0*/  ELECT P1, URZ, PT ;  /* 0x0000000000ff782f */ /* 0x000fe40003820000 */
[----:B------:R-:W-:Y:S02]  /*1cf0*/  ELECT P0, URZ, PT ;  /* 0x0000000000ff782f */ /* 0x000fe40003800000 */
[C---:B------:R-:W-:Y:S01]  /*1d00*/  ISETP.LT.U32.AND P1, PT, R36.reuse, 0x20, P1 ;  /* 0x000000202400780c */ /* 0x040fe20000f21070 */
[----:B------:R-:W-:Y:S01]  /*1d10*/  UMOV UR30, UR10 ;  /* 0x0000000a001e7c82 */ /* 0x000fe20008000000 */
[----:B------:R-:W-:-:S11]  /*1d20*/  ISETP.LT.U32.AND P0, PT, R36, 0x20, P0 ;  /* 0x000000202400780c */ /* 0x000fd60000701070 */
[----:B------:R-:W-:Y:S02]  /*1d30*/  VOTEU.ANY UP0, P1 ;  /* 0x0000000000ff7886 */ /* 0x000fe40000800100 */
[----:B------:R-:W-:Y:S01]  /*1d40*/  VOTEU.ANY UP1, P0 ;  /* 0x0000000000ff7886 */ /* 0x000fe20000020100 */
[----:B------:R3:W-:Y:S01]  /*1d50*/  @!P3 SYNCS.ARRIVE.TRANS64 RZ, [UR8+0x4000], R3 ;  /* 0x00400003ffffb9a7 */ /* 0x0007e20008000008 */
[----:B------:R4:W-:Y:S06]  /*1d60*/  MEMBAR.ALL.CTA ;  /* 0x0000000000007992 */ /* 0x0009ec0000008000 */
[----:B----4-:R-:W4:Y:S01]  /*1d70*/  FENCE.VIEW.ASYNC.S ;  /* 0x00000000000073c6 */ /* 0x010f220000000000 */
[----:B------:R-:W-:Y:S01]  /*1d80*/  @UP0 UIADD3 UR9, UPT, UPT, UR8, 0x4000, URZ ;  /* 0x0000400008090890 */ /* 0x000fe2000fffe0ff */
[----:B----4-:R-:W-:Y:S01]  /*1d90*/  VOTEU.ANY UP0, P1 ;  /* 0x0000000000ff7886 */ /* 0x010fe20000800100 */
[----:B------:R-:W-:-:S02]  /*1da0*/  @UP1 UIADD3 UR28, UPT, UPT, UR8, 0x2000, URZ ;  /* 0x00002000081c1890 */ /* 0x000fc4000fffe0ff */
[----:B------:R-:W-:Y:S01]  /*1db0*/  @UP1 UIADD3 UR29, UPT, UPT, UR8, 0x4000, URZ ;  /* 0x00004000081d1890 */ /* 0x000fe2000fffe0ff */
[----:B---3--:R-:W-:Y:S01]  /*1dc0*/  IMAD.U32 R3, R2, -0x80000000, RZ ;  /* 0x8000000002037824 */ /* 0x008fe200078e00ff */
[----:B------:R-:W-:Y:S01]  /*1dd0*/  VOTEU.ANY UP1, P0 ;  /* 0x0000000000ff7886 */ /* 0x000fe20000020100 */
[----:B------:R-:W-:Y:S06]  /*1de0*/  BAR.SYNC.DEFER_BLOCKING 0x0 ;  /* 0x0000000000007b1d */ /* 0x000fec0000010000 */
[----:B------:R3:W-:Y:S01]  /*1df0*/  @UP0 UTMALDG.2D [UR8], [UR6] ;  /* 0x00000008060005b4 */ /* 0x0007e20008008000 */
[----:B------:R-:W-:Y:S01]  /*1e00*/  UISETP.NE.U32.AND UP0, UPT, UR24, URZ, UPT ;  /* 0x000000ff1800728c */ /* 0x000fe2000bf05070 */
[----:B------:R-:W-:Y:S06]  /*1e10*/  BAR.SYNC.DEFER_BLOCKING 0x0 ;  /* 0x0000000000007b1d */ /* 0x000fec0000010000 */
[----:B------:R3:W-:Y:S02]  /*1e20*/  @UP1 UTMALDG.2D [UR28], [UR12] ;  /* 0x0000001c0c0015b4 */ /* 0x0007e40008008000 */
[----:B------:R-:W-:Y:S06]  /*1e30*/  BAR.SYNC.DEFER_BLOCKING 0x0 ;  /* 0x0000000000007b1d */ /* 0x000fec0000010000 */
[----:B------:R-:W4:Y:S02]  /*1e40*/  SYNCS.PHASECHK.TRANS64.TRYWAIT P0, [UR8+0x4000], R3 ;  /* 0x00400003ff0075a7 */ /* 0x000f240008001108 */
[----:B---34-:R-:W-:Y:S05]  /*1e50*/  @!P0 BRA `(.L_x_57) ;  /* 0x0000000800148947 */ /* 0x018fea0003800000 */
.L_x_68:
[----:B------:R-:W-:Y:S05]  /*1e60*/  BRA.U UP0, `(.L_x_58) ;  /* 0x0000000100347547 */ /* 0x000fea000b800000 */
[----:B------:R-:W-:Y:S01]  /*1e70*/  UMOV UR28, 0x0 ;  /* 0x00000000001c7882 */ /* 0x000fe20000000000 */
[----:B------:R-:W-:Y:S01]  /*1e80*/  UMOV UR29, 0x4100490 ;  /* 0x04100490001d7882 */ /* 0x000fe20000000000 */
[----:B------:R-:W-:Y:S01]  /*1e90*/  UMOV UR38, 0x0 ;  /* 0x0000000000267882 */ /* 0x000fe20000000000 */
[----:B------:R-:W-:Y:S01]  /*1ea0*/  UMOV UR39, 0x4100490 ;  /* 0x0410049000277882 */ /* 0x000fe20000000000 */
[----:B------:R-:W-:Y:S01]  /*1eb0*/  UMOV UR40, 0x0 ;  /* 0x0000000000287882 */ /* 0x000fe20000000000 */
[----:B------:R-:W-:Y:S01]  /*1ec0*/  UMOV UR41, 0x4100490 ;  /* 0x0410049000297882 */ /* 0x000fe20000000000 */
[----:B------:R3:W-:Y:S01]  /*1ed0*/  UTCHMMA gdesc[UR16], gdesc[UR18], tmem[UR25], tmem[UR28], idesc[UR29], UPT ;  /* 0x00ff1c12100075ea */ /* 0x0007e2000b800019 */
[----:B------:R-:W-:Y:S01]  /*1ee0*/  UMOV UR42, 0x0 ;  /* 0x00000000002a7882 */ /* 0x000fe20000000000 */
[----:B------:R-:W-:Y:S01]  /*1ef0*/  UMOV UR43, 0x4100490 ;  /* 0x04100490002b7882 */ /* 0x000fe20000000000 */
[----:B------:R3:W-:Y:S01]  /*1f00*/  UTCHMMA gdesc[UR22], gdesc[UR20], tmem[UR25], tmem[UR38], idesc[UR39], UPT ;  /* 0x00ff2614160075ea */ /* 0x0007e2000b800019 */
[----:B------:R3:W-:Y:S01]  /*1f10*/  UTCHMMA gdesc[UR26], gdesc[UR32], tmem[UR25], tmem[UR40], idesc[UR41], UPT ;  /* 0x00ff28201a0075ea */ /* 0x0007e2000b800019 */
[----:B------:R3:W-:Y:S01]  /*1f20*/  UTCHMMA gdesc[UR34], gdesc[UR36], tmem[UR25], tmem[UR42], idesc[UR43], UPT ;  /* 0x00ff2a24220075ea */ /* 0x0007e2000b800019 */
[----:B------:R-:W-:Y:S01]  /*1f30*/  NOP ;  /* 0x0000000000007918 */ /* 0x000fe20000000000 */
.L_x_58:
[----:B------:R-:W-:-:S04]  /*1f40*/  ELECT P0, URZ, PT ;  /* 0x0000000000ff782f */ /* 0x000fc80003800000 */
[----:B------:R-:W-:-:S13]  /*1f50*/  ISETP.LT.U32.AND P0, PT, R36, 0x20, P0 ;  /* 0x000000202400780c */ /* 0x000fda0000701070 */
[----:B------:R-:W-:Y:S01]  /*1f60*/  VOTEU.ANY UP0, P0 ;  /* 0x0000000000ff7886 */ /* 0x000fe20000000100 */
[----:B------:R-:W-:-:S04]  /*1f70*/  VOTEU.ANY UP1, P0 ;  /* 0x0000000000ff7886 */ /* 0x000fc80000020100 */
[----:B------:R-:W-:Y:S02]  /*1f80*/  @UP0 UMOV UR9, UR4 ;  /* 0x0000000400090c82 */ /* 0x000fe40008000000 */
[----:B------:R4:W-:Y:S01]  /*1f90*/  @UP1 UTCBAR [UR9], URZ ;  /* 0x000000ff090013e9 */ /* 0x0009e200080000ff */
[----:B------:R-:W-:Y:S06]  /*1fa0*/  BAR.SYNC.DEFER_BLOCKING 0x0 ;  /* 0x0000000000007b1d */ /* 0x000fec0000010000 */
[----:B------:R-:W3:Y:S02]  /*1fb0*/  SYNCS.PHASECHK.TRANS64.TRYWAIT P0, [UR8+0x4010], R3 ;  /* 0x00401003ff0075a7 */ /* 0x000ee40008001108 */
[----:B---34-:R-:W-:Y:S05]  /*1fc0*/  @!P0 BRA `(.L_x_59) ;  /* 0x0000000400c48947 */ /* 0x018fea0003800000 */
.L_x_69:
[----:B------:R-:W-:Y:S01]  /*1fd0*/  UIADD3 UR10, UPT, UPT, UR10, 0x40, URZ ;  /* 0x000000400a0a7890 */ /* 0x000fe2000fffe0ff */
[----:B------:R-:W-:-:S03]  /*1fe0*/  LOP3.LUT R2, R2, 0x1, RZ, 0x3c, !PT ;  /* 0x0000000102027812 */ /* 0x000fc600078e3cff */
[----:B--2---:R-:W-:-:S09]  /*1ff0*/  UISETP.GE.AND UP0, UPT, UR10, UR44, UPT ;  /* 0x0000002c0a00728c */ /* 0x004fd2000bf06270 */
[----:B------:R-:W-:Y:S05]  /*2000*/  BRA.U !UP0, `(.L_x_60) ;  /* 0xfffffffd082c7547 */ /* 0x000fea000b83ffff */
.L_x_53:
[----:B---34-:R-:W-:Y:S01]  /*2010*/  BAR.SYNC.DEFER_BLOCKING 0x0 ;  /* 0x0000000000007b1d */ /* 0x018fe20000010000 */
[----:B------:R-:W-:-:S05]  /*2020*/  IMAD.SHL.U32 R2, R0, 0x40, RZ ;  /* 0x0000004000027824 */ /* 0x000fca00078e00ff */
[----:B------:R-:W-:Y:S04]  /*2030*/  BSSY.RECONVERGENT B5, `(.L_x_61) ;  /* 0x0000004000057945 */ /* 0x000fe80003800200 */
[----:B------:R-:W-:Y:S05]  /*2040*/  @P3 BRA `(.L_x_62) ;  /* 0x0000000000083947 */ /* 0x000fea0003800000 */
[----:B------:R-:W3:Y:S02]  /*2050*/  SYNCS.CCTL.IV [UR8+0x4000] ;  /* 0x00400000ff0079b1 */ /* 0x000ee40008000008 */
[----:B---3--:R-:W3:Y:S02]  /*2060*/  SYNCS.CCTL.IV [UR8+0x4010] ;  /* 0x00401000ff0079b1 */ /* 0x008ee40008000008 */
.L_x_62:
[----:B--2---:R-:W-:Y:S05]  /*2070*/  BSYNC.RECONVERGENT B5 ;  /* 0x0000000000057941 */ /* 0x004fea0003800200 */
.L_x_61:
[----:B------:R-:W-:Y:S01]  /*2080*/  USHF.L.U32 UR24, UR24, 0x15, URZ ;  /* 0x0000001518187899 */ /* 0x000fe200080006ff */
[----:B------:R-:W-:Y:S01]  /*2090*/  IMAD.SHL.U32 R3, R0, 0x10, RZ ;  /* 0x0000001000037824 */ /* 0x000fe200078e00ff */
[----:B------:R-:W-:Y:S01]  /*20a0*/  LOP3.LUT R2, R2, 0x1800, RZ, 0xc0, !PT ;  /* 0x0000180002027812 */ /* 0x000fe200078ec0ff */
[C---:B------:R-:W-:Y:S01]  /*20b0*/  IMAD.SHL.U32 R4, R0.reuse, 0x4, RZ ;  /* 0x0000000400047824 */ /* 0x040fe200078e00ff */
[----:B------:R-:W-:Y:S01]  /*20c0*/  ULOP3.LUT UR24, UR24, 0x600000, URZ, 0xc0, !UPT ;  /* 0x0060000018187892 */ /* 0x000fe2000f8ec0ff */
[----:B------:R-:W-:Y:S01]  /*20d0*/  IMAD.SHL.U32 R0, R0, 0x80, RZ ;  /* 0x0000008000007824 */ /* 0x000fe200078e00ff */
[----:B------:R-:W-:Y:S02]  /*20e0*/  LOP3.LUT R3, R2, 0x70, R3, 0xf8, !PT ;  /* 0x0000007002037812 */ /* 0x000fe400078ef803 */
[----:B------:R-:W-:Y:S01]  /*20f0*/  ELECT P0, URZ, PT ;  /* 0x0000000000ff782f */ /* 0x000fe20003800000 */
[----:B------:R-:W-:Y:S01]  /*2100*/  UIADD3 UR24, UPT, UPT, UR25, UR24, URZ ;  /* 0x0000001819187290 */ /* 0x000fe2000fffe0ff */
[----:B------:R-:W-:Y:S01]  /*2110*/  LOP3.LUT R3, R3, 0x40, R4, 0x78, !PT ;  /* 0x0000004003037812 */ /* 0x000fe200078e7804 */
[----:B------:R-:W-:Y:S01]  /*2120*/  UMOV UR9, UR31 ;  /* 0x0000001f00097c82 */ /* 0x000fe20008000000 */
[----:B------:R-:W-:Y:S01]  /*2130*/  ISETP.LT.U32.AND P0, PT, R36, 0x20, P0 ;  /* 0x000000202400780c */ /* 0x000fe20000701070 */
[----:B------:R-:W-:Y:S01]  /*2140*/  UMOV UR10, UR11 ;  /* 0x0000000b000a7c82 */ /* 0x000fe20008000000 */
[----:B------:R-:W-:-:S04]  /*2150*/  LOP3.LUT R0, R3, 0x780, R0, 0xf8, !PT ;  /* 0x0000078003007812 */ /* 0x000fc800078ef800 */
[----:B-----5:R-:W-:Y:S01]  /*2160*/  LDTM.16dp32bit_t0_t15.x32 R4, tmem[UR24] ;  /* 0x00000018000479ee */ /* 0x020fe20008a80000 */
[----:B------:R-:W2:Y:S01]  /*2170*/  LDTM.16dp32bit_t16_t31.x32 R4, tmem[UR24+0x20] ;  /* 0x00002018000479ee */ /* 0x000ea20008aa0000 */
[C---:B------:R-:W-:Y:S01]  /*2180*/  LOP3.LUT R2, R0.reuse, 0x10, RZ, 0x3c, !PT ;  /* 0x0000001000027812 */ /* 0x040fe200078e3cff */
[----:B------:R-:W-:Y:S01]  /*2190*/  NOP ;  /* 0x0000000000007918 */ /* 0x000fe20000000000 */
[----:B------:R-:W-:-:S03]  /*21a0*/  LOP3.LUT R3, R0, 0x20, RZ, 0x3c, !PT ;  /* 0x0000002000037812 */ /* 0x000fc600078e3cff */
[----:B--2---:R-:W-:Y:S01]  /*21b0*/  VOTEU.ANY UP1, P0 ;  /* 0x0000000000ff7886 */ /* 0x004fe20000020100 */
[----:B------:R-:W-:Y:S01]  /*21c0*/  VOTEU.ANY UP0, P0 ;  /* 0x0000000000ff7886 */ /* 0x000fe20000000100 */
[----:B------:R-:W-:Y:S02]  /*21d0*/  F2FP.BF16.F32.PACK_AB R4, R5, R4 ;  /* 0x000000040504723e */ /* 0x000fe400000010ff */
[----:B------:R-:W-:Y:S02]  /*21e0*/  F2FP.BF16.F32.PACK_AB R5, R7, R6 ;  /* 0x000000060705723e */ /* 0x000fe400000010ff */
[----:B------:R-:W-:Y:S02]  /*21f0*/  F2FP.BF16.F32.PACK_AB R12, R13, R12 ;  /* 0x0000000c0d0c723e */ /* 0x000fe400000010ff */
[----:B------:R-:W-:Y:S02]  /*2200*/  F2FP.BF16.F32.PACK_AB R6, R9, R8 ;  /* 0x000000080906723e */ /* 0x000fe400000010ff */
[----:B------:R-:W-:-:S02]  /*2210*/  F2FP.BF16.F32.PACK_AB R7, R11, R10 ;  /* 0x0000000a0b07723e */ /* 0x000fc400000010ff */
[----:B------:R-:W-:Y:S02]  /*2220*/  F2FP.BF16.F32.PACK_AB R13, R15, R14 ;  /* 0x0000000e0f0d723e */ /* 0x000fe400000010ff */
[----:B------:R-:W-:Y:S01]  /*2230*/  F2FP.BF16.F32.PACK_AB R20, R21, R20 ;  /* 0x000000141514723e */ /* 0x000fe200000010ff */
[----:B---3--:R2:W-:Y:S01]  /*2240*/  STS.128 [R0+UR8], R4 ;  /* 0x0000000400007988 */ /* 0x0085e20008000c08 */
[----:B------:R-:W-:Y:S02]  /*2250*/  F2FP.BF16.F32.PACK_AB R14, R17, R16 ;  /* 0x00000010110e723e */ /* 0x000fe400000010ff */
[----:B------:R-:W-:Y:S02]  /*2260*/  F2FP.BF16.F32.PACK_AB R15, R19, R18 ;  /* 0x00000012130f723e */ /* 0x000fe400000010ff */
[----:B------:R-:W-:Y:S02]  /*2270*/  F2FP.BF16.F32.PACK_AB R21, R23, R22 ;  /* 0x000000161715723e */ /* 0x000fe400000010ff */
[----:B------:R-:W-:Y:S01]  /*2280*/  F2FP.BF16.F32.PACK_AB R28, R29, R28 ;  /* 0x0000001c1d1c723e */ /* 0x000fe200000010ff */
[----:B------:R2:W-:Y:S01]  /*2290*/  STS.128 [R2+UR8], R12 ;  /* 0x0000000c02007988 */ /* 0x0005e20008000c08 */
[----:B------:R-:W-:-:S02]  /*22a0*/  F2FP.BF16.F32.PACK_AB R22, R25, R24 ;  /* 0x000000181916723e */ /* 0x000fc400000010ff */
[----:B------:R-:W-:Y:S02]  /*22b0*/  F2FP.BF16.F32.PACK_AB R23, R27, R26 ;  /* 0x0000001a1b17723e */ /* 0x000fe400000010ff */
[----:B------:R-:W-:Y:S02]  /*22c0*/  F2FP.BF16.F32.PACK_AB R29, R31, R30 ;  /* 0x0000001e1f1d723e */ /* 0x000fe400000010ff */
[----:B------:R-:W-:Y:S01]  /*22d0*/  F2FP.BF16.F32.PACK_AB R30, R33, R32 ;  /* 0x00000020211e723e */ /* 0x000fe200000010ff */
[----:B------:R2:W-:Y:S01]  /*22e0*/  STS.128 [R3+UR8], R20 ;  /* 0x0000001403007988 */ /* 0x0005e20008000c08 */
[----:B------:R-:W-:Y:S02]  /*22f0*/  F2FP.BF16.F32.PACK_AB R31, R35, R34 ;  /* 0x00000022231f723e */ /* 0x000fe400000010ff */
[----:B------:R-:W-:-:S05]  /*2300*/  LOP3.LUT R8, R0, 0x30, RZ, 0x3c, !PT ;  /* 0x0000003000087812 */ /* 0x000fca00078e3cff */
[----:B------:R2:W-:Y:S01]  /*2310*/  STS.128 [R8+UR8], R28 ;  /* 0x0000001c08007988 */ /* 0x0005e20008000c08 */
[----:B------:R3:W-:Y:S06]  /*2320*/  MEMBAR.ALL.CTA ;  /* 0x0000000000007992 */ /* 0x0007ec0000008000 */
[----:B---3--:R-:W3:Y:S02]  /*2330*/  FENCE.VIEW.ASYNC.S ;  /* 0x00000000000073c6 */ /* 0x008ee40000000000 */
[----:B---3--:R-:W-:Y:S06]  /*2340*/  BAR.SYNC.DEFER_BLOCKING 0x0 ;  /* 0x0000000000007b1d */ /* 0x008fec0000010000 */
[----:B------:R2:W-:Y:S01]  /*2350*/  @UP1 UTMASTG.2D [UR8], [UR14] ;  /* 0x000000080e0013b5 */ /* 0x0005e20008008000 */
[----:B------:R0:W-:Y:S01]  /*2360*/  UTMACMDFLUSH ;  /* 0x00000000000079b7 */ /* 0x0001e20000000000 */
[----:B------:R-:W-:-:S04]  /*2370*/  DEPBAR.LE SB0, 0x0 ;  /* 0x000080000000791a */ /* 0x000fc80000000000 */
[----:B------:R-:W-:Y:S08]  /*2380*/  BAR.SYNC.DEFER_BLOCKING 0x0 ;  /* 0x0000000000007b1d */ /* 0x000ff00000010000 */
[----:B------:R-:W-:Y:S06]  /*2390*/  BAR.SYNC.DEFER_BLOCKING 0x0 ;  /* 0x0000000000007b1d */ /* 0x000fec0000010000 */
[----:B--2---:R-:W-:Y:S05]  /*23a0*/  @P2 BRA `(.L_x_63) ;  /* 0x0000000000a02947 */ /* 0x004fea0003800000 */
[----:B------:R-:W2:Y:S01]  /*23b0*/  S2UR UR5, SR_CgaCtaId ;  /* 0x00000000000579c3 */ /* 0x000ea20000008800 */
[----:B------:R-:W-:Y:S01]  /*23c0*/  NOP ;  /* 0x0000000000007918 */ /* 0x000fe20000000000 */
[----:B------:R-:W-:Y:S01]  /*23d0*/  UMOV UR4, 0x50 ;  /* 0x0000005000047882 */ /* 0x000fe20000000000 */
[----:B------:R-:W-:Y:S02]  /*23e0*/  IMAD.U32 R0, RZ, RZ, UR25 ;  /* 0x00000019ff007e24 */ /* 0x000fe4000f8e00ff */
[----:B------:R-:W-:Y:S02]  /*23f0*/  IMAD.MOV.U32 R3, RZ, RZ, 0x3 ;  /* 0x00000003ff037424 */ /* 0x000fe400078e00ff */
[----:B------:R-:W-:Y:S01]  /*2400*/  IMAD.MOV.U32 R7, RZ, RZ, 0x1 ;  /* 0x00000001ff077424 */ /* 0x000fe200078e00ff */
[----:B------:R-:W-:-:S04]  /*2410*/  LOP3.LUT R0, R0, 0xffff, RZ, 0xc0, !PT ;  /* 0x0000ffff00007812 */ /* 0x000fc800078ec0ff */
[----:B------:R-:W-:-:S05]  /*2420*/  SHF.R.U32.HI R0, RZ, 0x5, R0 ;  /* 0x00000005ff007819 */ /* 0x000fca0000011600 */
[----:B------:R-:W-:Y:S01]  /*2430*/  VIADD R2, R0, 0x10 ;  /* 0x0000001000027836 */ /* 0x000fe20000000000 */
[----:B------:R-:W-:Y:S01]  /*2440*/  SHF.L.U32 R0, R3, R0, RZ ;  /* 0x0000000003007219 */ /* 0x000fe200000006ff */
[----:B--2---:R-:W-:-:S03]  /*2450*/  ULEA UR6, UR5, UR4, 0x18 ;  /* 0x0000000405067291 */ /* 0x004fc6000f8ec0ff */
[----:B------:R-:W-:-:S04]  /*2460*/  SHF.L.U32 R3, R7, R2, RZ ;  /* 0x0000000207037219 */ /* 0x000fc800000006ff */
[----:B------:R-:W-:Y:S02]  /*2470*/  LOP3.LUT R0, R3, R0, RZ, 0xfc, !PT ;  /* 0x0000000003007212 */ /* 0x000fe400078efcff */
[----:B------:R-:W2:Y:S02]  /*2480*/  LDS R5, [UR6] ;  /* 0x00000006ff057984 */ /* 0x000ea40008000800 */
[C---:B------:R-:W-:Y:S02]  /*2490*/  LOP3.LUT R2, R0.reuse, 0xffff, RZ, 0xc0, !PT ;  /* 0x0000ffff00027812 */ /* 0x040fe400078ec0ff */
[----:B--2---:R-:W-:-:S04]  /*24a0*/  LOP3.LUT R3, R0, 0xffff, R5, 0x80, !PT ;  /* 0x0000ffff00037812 */ /* 0x004fc800078e8005 */
[----:B------:R-:W-:-:S13]  /*24b0*/  ISETP.NE.AND P0, PT, R3, R2, PT ;  /* 0x000000020300720c */ /* 0x000fda0003f05270 */
[----:B------:R-:W-:Y:S05]  /*24c0*/  @P0 BRA `(.L_x_64) ;  /* 0x0000000000500947 */ /* 0x000fea0003800000 */
[----:B------:R-:W-:Y:S02]  /*24d0*/  SHF.R.U32.HI R5, RZ, 0x10, R5 ;  /* 0x00000010ff057819 */ /* 0x000fe40000011605 */
[----:B------:R-:W-:-:S04]  /*24e0*/  SHF.R.U32.HI R2, RZ, 0x10, R0 ;  /* 0x00000010ff027819 */ /* 0x000fc80000011600 */
[----:B------:R-:W-:-:S04]  /*24f0*/  LOP3.LUT R5, R5, R2, RZ, 0xc0, !PT ;  /* 0x0000000205057212 */ /* 0x000fc800078ec0ff */
[----:B------:R-:W-:-:S13]  /*2500*/  ISETP.NE.AND P0, PT, R5, R2, PT ;  /* 0x000000020500720c */ /* 0x000fda0003f05270 */
[----:B------:R-:W-:Y:S05]  /*2510*/  @P0 BRA `(.L_x_65) ;  /* 0x0000000000300947 */ /* 0x000fea0003800000 */
[----:B------:R-:W-:Y:S01]  /*2520*/  R2UR UR4, R0 ;  /* 0x00000000000472ca */ /* 0x000fe200000e0000 */
[----:B------:R-:W-:Y:S01]  /*2530*/  VOTEU.ANY UR5, UPT, PT ;  /* 0x0000000000057886 */ /* 0x000fe200038e0100 */
[----:B------:R-:W2:Y:S01]  /*2540*/  S2R R0, SR_LANEID ;  /* 0x0000000000007919 */ /* 0x000ea20000000000 */
[----:B------:R-:W-:-:S10]  /*2550*/  UFLO.U32 UR5, UR5 ;  /* 0x00000005000572bd */ /* 0x000fd400080e0000 */
[----:B------:R-:W-:-:S06]  /*2560*/  ULOP3.LUT UR4, URZ, UR4, URZ, 0x33, !UPT ;  /* 0x00000004ff047292 */ /* 0x000fcc000f8e33ff */
[----:B------:R-:W-:-:S04]  /*2570*/  IMAD.U32 R2, RZ, RZ, UR4 ;  /* 0x00000004ff027e24 */ /* 0x000fc8000f8e00ff */
[----:B------:R-:W3:Y:S02]  /*2580*/  REDUX UR7, R2 ;  /* 0x00000000020773c4 */ /* 0x000ee40000000000 */
[----:B------:R4:W-:Y:S01]  /*2590*/  UTCATOMSWS.AND URZ, UR4 ;  /* 0x0000000400ff79e3 */ /* 0x0009e20008000000 */
[----:B--2---:R-:W-:Y:S01]  /*25a0*/  ISETP.EQ.U32.AND P0, PT, R0, UR5, PT ;  /* 0x0000000500007c0c */ /* 0x004fe2000bf02070 */
[----:B---3--:R-:W-:-:S12]  /*25b0*/  IMAD.U32 R0, RZ, RZ, UR7 ;  /* 0x00000007ff007e24 */ /* 0x008fd8000f8e00ff */
[----:B------:R4:W-:Y:S01]  /*25c0*/  @P0 ATOMS.AND RZ, [UR6], R0 ;  /* 0x00000000ffff098c */ /* 0x0009e2000a800006 */
[----:B------:R-:W-:Y:S05]  /*25d0*/  BRA `(.L_x_63) ;  /* 0x0000000000147947 */ /* 0x000fea0003800000 */
.L_x_65:
[----:B------:R-:W-:-:S07]  /*25e0*/  MOV R2, 0x2600 ;  /* 0x0000260000027802 */ /* 0x000fce0000000f00 */
[----:B-1----:R-:W-:Y:S05]  /*25f0*/  CALL.REL.NOINC `($__internal_0_$__cuda_sm10x_tcgen05_guardrail_trap_col_being_dealloced_not_returned_by_alloc) ;  /* 0x0000000000447944 */ /* 0x002fea0003c00000 */
[----:B------:R-:W-:Y:S05]  /*2600*/  BRA `(.L_x_63) ;  /* 0x0000000000087947 */ /* 0x000fea0003800000 */
.L_x_64:
[----:B------:R-:W-:-:S07]  /*2610*/  MOV R2, 0x2630 ;  /* 0x0000263000027802 */ /* 0x000fce0000000f00 */
[----:B-1----:R-:W-:Y:S05]  /*2620*/  CALL.REL.NOINC `($__internal_2_$__cuda_sm10x_tcgen05_guardrail_trap_unallocated_columns_being_dealloced) ;  /* 0x0000000000507944 */ /* 0x002fea0003c00000 */
.L_x_63:
[----:B------:R-:W-:Y:S01]  /*2630*/  NOP ;  /* 0x0000000000007918 */ /* 0x000fe20000000000 */
[----:B----4-:R-:W-:Y:S05]  /*2640*/  EXIT ;  /* 0x000000000000794d */ /* 0x010fea0003800000 */
.L_x_54:
[----:B------:R-:W2:Y:S02]  /*2650*/  SYNCS.PHASECHK.TRANS64.TRYWAIT P0, [UR8+0x4000], RZ ;  /* 0x004000ffff0075a7 */ /* 0x000ea40008001108 */
[----:B--2---:R-:W-:Y:S05]  /*2660*/  @!P0 BRA `(.L_x_54) ;  /* 0xfffffffc00f88947 */ /* 0x004fea000383ffff */
[----:B------:R-:W-:Y:S05]  /*2670*/  BRA `(.L_x_66) ;  /* 0xfffffff400187947 */ /* 0x000fea000383ffff */
.L_x_56:
[----:B------:R-:W2:Y:S02]  /*2680*/  SYNCS.PHASECHK.TRANS64.TRYWAIT P1, [UR8+0x4010], RZ ;  /* 0x004010ffff0075a7 */ /* 0x000ea40008021108 */
[----:B--2---:R-:W-:Y:S05]  /*2690*/  @!P1 BRA `(.L_x_56) ;  /* 0xfffffffc00f89947 */ /* 0x004fea000383ffff */
[----:B------:R-:W-:Y:S05]  /*26a0*/  BRA `(.L_x_67) ;  /* 0xfffffff400747947 */ /* 0x000fea000383ffff */
.L_x_57:
[----:B------:R-:W3:Y:S02]  /*26b0*/  SYNCS.PHASECHK.TRANS64.TRYWAIT P0, [UR8+0x4000], R3 ;  /* 0x00400003ff0075a7 */ /* 0x000ee40008001108 */
[----:B---3--:R-:W-:Y:S05]  /*26c0*/  @!P0 BRA `(.L_x_57) ;  /* 0xfffffffc00f88947 */ /* 0x008fea000383ffff */
[----:B------:R-:W-:Y:S05]  /*26d0*/  BRA `(.L_x_68) ;  /* 0xfffffff400e07947 */ /* 0x000fea000383ffff */
.L_x_59:
[----:B------:R-:W3:Y:S02]  /*26e0*/  SYNCS.PHASECHK.TRANS64.TRYWAIT P0, [UR8+0x4010], R3 ;  /* 0x00401003ff0075a7 */ /* 0x000ee40008001108 */
[----:B---3--:R-:W-:Y:S05]  /*26f0*/  @!P0 BRA `(.L_x_59) ;  /* 0xfffffffc00f88947 */ /* 0x008fea000383ffff */
[----:B------:R-:W-:Y:S05]  /*2700*/  BRA `(.L_x_69) ;  /* 0xfffffff800307947 */ /* 0x000fea000383ffff */
        .weak           $__internal_0_$__cuda_sm10x_tcgen05_guardrail_trap_col_being_dealloced_not_returned_by_alloc
        .type           $__internal_0_$__cuda_sm10x_tcgen05_guardrail_trap_col_being_dealloced_not_returned_by_alloc,@function
        .size           $__internal_0_$__cuda_sm10x_tcgen05_guardrail_trap_col_being_dealloced_not_returned_by_alloc,($__internal_1_$__cuda_sm10x_tcgen05_guardrail_trap_phase_invalid_during_alloc - $__internal_0_$__cuda_sm10x_tcgen05_guardrail_trap_col_being_dealloced_not_returned_by_alloc)
$__internal_0_$__cuda_sm10x_tcgen05_guardrail_trap_col_being_dealloced_not_returned_by_alloc:
[----:B------:R-:W-:Y:S05]  /*2710*/  BPT.TRAP 0x1 ;  /* 0x000000040000795c */ /* 0x000fea0000300000 */
[----:B------:R-:W-:-:S04]  /*2720*/  IMAD.MOV.U32 R3, RZ, RZ, 0x0 ;  /* 0x00000000ff037424 */ /* 0x000fc800078e00ff */
[----:B------:R-:W-:Y:S05]  /*2730*/  RET.REL.NODEC R2 `(gluon_tcgen05) ;  /* 0xffffffd802307950 */ /* 0x000fea0003c3ffff */
        .weak           $__internal_1_$__cuda_sm10x_tcgen05_guardrail_trap_phase_invalid_during_alloc
        .type           $__internal_1_$__cuda_sm10x_tcgen05_guardrail_trap_phase_invalid_during_alloc,@function
        .size           $__internal_1_$__cuda_sm10x_tcgen05_guardrail_trap_phase_invalid_during_alloc,($__internal_2_$__cuda_sm10x_tcgen05_guardrail_trap_unallocated_columns_being_dealloced - $__internal_1_$__cuda_sm10x_tcgen05_guardrail_trap_phase_invalid_during_alloc)
$__internal_1_$__cuda_sm10x_tcgen05_guardrail_trap_phase_invalid_during_alloc:
[----:B------:R-:W-:Y:S05]  /*2740*/  BPT.TRAP 0x1 ;  /* 0x000000040000795c */ /* 0x000fea0000300000 */
[----:B------:R-:W-:-:S04]  /*2750*/  IMAD.MOV.U32 R3, RZ, RZ, 0x0 ;  /* 0x00000000ff037424 */ /* 0x000fc800078e00ff */
[----:B------:R-:W-:Y:S05]  /*2760*/  RET.REL.NODEC R2 `(gluon_tcgen05) ;  /* 0xffffffd802247950 */ /* 0x000fea0003c3ffff */
        .weak           $__internal_2_$__cuda_sm10x_tcgen05_guardrail_trap_unallocated_columns_being_dealloced
        .type           $__internal_2_$__cuda_sm10x_tcgen05_guardrail_trap_unallocated_columns_being_dealloced,@function
        .size           $__internal_2_$__cuda_sm10x_tcgen05_guardrail_trap_unallocated_columns_being_dealloced,(.L_x_73 - $__internal_2_$__cuda_sm10x_tcgen05_guardrail_trap_unallocated_columns_being_dealloced)
$__internal_2_$__cuda_sm10x_tcgen05_guardrail_trap_unallocated_columns_being_dealloced:
[----:B------:R-:W-:Y:S05]  /*2770*/  BPT.TRAP 0x1 ;  /* 0x000000040000795c */ /* 0x000fea0000300000 */
[----:B------:R-:W-:-:S04]  /*2780*/  IMAD.MOV.U32 R3, RZ, RZ, 0x0 ;  /* 0x00000000ff037424 */ /* 0x000fc800078e00ff */
[----:B------:R-:W-:Y:S05]  /*2790*/  RET.REL.NODEC R2 `(gluon_tcgen05) ;  /* 0xffffffd802187950 */ /* 0x000fea0003c3ffff */
.L_x_70:
[----:B------:R-:W-:-:S00]  /*27a0*/  BRA `(.L_x_70) ;  /* 0xfffffffc00fc7947 */ /* 0x000fc0000383ffff */
[----:B------:R-:W-:-:S00]  /*27b0*/  NOP ;  /* 0x0000000000007918 */ /* 0x000fc00000000000 */
        /* <DEDUP_REMOVED lines=12> */
.L_x_73:


//--------------------- .nv.shared.gluon_tcgen05  --------------------------
	.section	.nv.shared.gluon_tcgen05,"aw",@nobits
	.sectionflags	@""
	.align	16
	.zero		1024


//--------------------- .nv.shared.reserved.0     --------------------------
	.section	.nv.shared.reserved.0,"aw",@nobits
	.align	8
	.weak		__nv_reservedSMEM_offset_0_alias
	.size		__nv_reservedSMEM_offset_0_alias, 0, 64
	.other		__nv_reservedSMEM_offset_0_alias,@"STO_CUDA_RESERVED_SHARED STV_DEFAULT"
__nv_reservedSMEM_offset_0_alias:
	.zero		0
.nv.shared.reserved.0:
	.zero		64
	.weak		__nv_reservedSMEM_allocation_phase
	.type		__nv_reservedSMEM_allocation_phase,@object
	.size		__nv_reservedSMEM_allocation_phase,(.L_0 - __nv_reservedSMEM_allocation_phase)
__nv_reservedSMEM_allocation_phase:
	.zero		1
.L_0:
	.zero		7
	.weak		__nv_reservedSMEM_devtool_atexit_pc
	.type		__nv_reservedSMEM_devtool_atexit_pc,@object
	.size		__nv_reservedSMEM_devtool_atexit_pc,(__nv_reservedSMEM_allocation_mask - __nv_reservedSMEM_devtool_atexit_pc)
__nv_reservedSMEM_devtool_atexit_pc:
	.zero		8
	.weak		__nv_reservedSMEM_allocation_mask
	.type		__nv_reservedSMEM_allocation_mask,@object
	.size		__nv_reservedSMEM_allocation_mask,(.L_2 - __nv_reservedSMEM_allocation_mask)
__nv_reservedSMEM_allocation_mask:
	.zero		4
.L_2:


//--------------------- .nv.constant0.gluon_tcgen05 --------------------------
	.section	.nv.constant0.gluon_tcgen05,"a",@progbits
	.sectionflags	@""
	.align	4
.nv.constant0.gluon_tcgen05:
	.zero		976


//--------------------- SYMBOLS --------------------------

	.type		.nv.reservedSmem.offset0,@object
	.size		.nv.reservedSmem.offset0,0x4
	.type		.nv.reservedSmem.cap,@object
	.size		.nv.reservedSmem.cap,0x4
